	.target	sm_90a

	.elftype	@"ET_EXEC"


//--------------------- .note.nv.tkinfo           --------------------------
	.section	.note.nv.tkinfo,"",@"SHT_NOTE"
	.sectionflags	@"SHF_NOTE_NV_TKINFO"
	.tkinfo
        /*0018*/ 	.word	0x00000002
        /*0030*/ 	.string	""
        /*0030*/ 	.string	"ptxas"
        /*0030*/ 	.string	"Cuda compilation tools, release 13.0, V13.0.88"
        /*0030*/ 	.string	"Build cuda_13.0.r13.0/compiler.36424714_0"
        /*0030*/ 	.string	"-v  -suppress-debug-info  -lineinfo  -arch sm_90a "



//--------------------- .note.nv.cuinfo           --------------------------
	.section	.note.nv.cuinfo,"",@"SHT_NOTE"
	.sectionflags	@"SHF_NOTE_NV_CUINFO"
        /*0018*/ 	.short	0x0002
        /*001a*/ 	.short	0x005a
        /*001c*/ 	.short	0x0082
	.zero		2


//--------------------- .nv.info                  --------------------------
	.section	.nv.info,"",@"SHT_CUDA_INFO"
	.align	4


	//----- nvinfo : EIATTR_REGCOUNT
	.align		4
        /*0000*/ 	.byte	0x04, 0x2f
        /*0002*/ 	.short	(.L_2 - .L_1)
	.align		4
.L_1:
        /*0004*/ 	.word	index@(attn_fwd)
        /*0008*/ 	.word	0x0000009e


	//----- nvinfo : EIATTR_FRAME_SIZE
	.align		4
.L_2:
        /*000c*/ 	.byte	0x04, 0x11
        /*000e*/ 	.short	(.L_4 - .L_3)
	.align		4
.L_3:
        /*0010*/ 	.word	index@(attn_fwd)
        /*0014*/ 	.word	0x00000000


	//----- nvinfo : EIATTR_MIN_STACK_SIZE
	.align		4
.L_4:
        /*0018*/ 	.byte	0x04, 0x12
        /*001a*/ 	.short	(.L_6 - .L_5)
	.align		4
.L_5:
        /*001c*/ 	.word	index@(attn_fwd)
        /*0020*/ 	.word	0x00000000
.L_6:


//--------------------- .nv.compat                --------------------------
	.section	.nv.compat,"",@"SHT_CUDA_COMPAT_INFO"
	.align	4
        /*0000*/ 	.byte	0x02, 0x09, 0x01, 0x00, 0x02, 0x02, 0x04, 0x00, 0x02, 0x05, 0x05, 0x00, 0x03, 0x07, 0x01, 0x01
        /*0010*/ 	.byte	0x02, 0x03, 0x00, 0x00, 0x02, 0x06, 0x01, 0x00, 0x04, 0x0b, 0x08, 0x00, 0x00, 0x00, 0x00, 0x00
        /*0020*/ 	.byte	0x00, 0x00, 0x00, 0x00


//--------------------- .nv.info.attn_fwd         --------------------------
	.section	.nv.info.attn_fwd,"",@"SHT_CUDA_INFO"
	.sectionflags	@""
	.align	4


	//----- nvinfo : EIATTR_CUDA_API_VERSION
	.align		4
        /*0000*/ 	.byte	0x04, 0x37
        /*0002*/ 	.short	(.L_8 - .L_7)
.L_7:
        /*0004*/ 	.word	0x00000082


	//----- nvinfo : EIATTR_KPARAM_INFO
	.align		4
.L_8:
        /*0008*/ 	.byte	0x04, 0x17
        /*000a*/ 	.short	(.L_10 - .L_9)
.L_9:
        /*000c*/ 	.word	0x00000000
        /*0010*/ 	.short	0x0019
        /*0012*/ 	.short	0x0080
        /*0014*/ 	.byte	0x00, 0xf4, 0x21, 0x00


	//----- nvinfo : EIATTR_KPARAM_INFO
	.align		4
.L_10:
        /*0018*/ 	.byte	0x04, 0x17
        /*001a*/ 	.short	(.L_12 - .L_11)
.L_11:
        /*001c*/ 	.word	0x00000000
        /*0020*/ 	.short	0x0018
        /*0022*/ 	.short	0x0078
        /*0024*/ 	.byte	0x00, 0xf4, 0x21, 0x00


	//----- nvinfo : EIATTR_KPARAM_INFO
	.align		4
.L_12:
        /*0028*/ 	.byte	0x04, 0x17
        /*002a*/ 	.short	(.L_14 - .L_13)
.L_13:
        /*002c*/ 	.word	0x00000000
        /*0030*/ 	.short	0x0017
        /*0032*/ 	.short	0x0070
        /*0034*/ 	.byte	0x00, 0xf0, 0x11, 0x00


	//----- nvinfo : EIATTR_KPARAM_INFO
	.align		4
.L_14:
        /*0038*/ 	.byte	0x04, 0x17
        /*003a*/ 	.short	(.L_16 - .L_15)
.L_15:
        /*003c*/ 	.word	0x00000000
        /*0040*/ 	.short	0x0016
        /*0042*/ 	.short	0x006c
        /*0044*/ 	.byte	0x00, 0xf0, 0x11, 0x00


	//----- nvinfo : EIATTR_KPARAM_INFO
	.align		4
.L_16:
        /*0048*/ 	.byte	0x04, 0x17
        /*004a*/ 	.short	(.L_18 - .L_17)
.L_17:
        /*004c*/ 	.word	0x00000000
        /*0050*/ 	.short	0x0015
        /*0052*/ 	.short	0x0068
        /*0054*/ 	.byte	0x00, 0xf0, 0x11, 0x00


	//----- nvinfo : EIATTR_KPARAM_INFO
	.align		4
.L_18:
        /*0058*/ 	.byte	0x04, 0x17
        /*005a*/ 	.short	(.L_20 - .L_19)
.L_19:
        /*005c*/ 	.word	0x00000000
        /*0060*/ 	.short	0x0014
        /*0062*/ 	.short	0x0064
        /*0064*/ 	.byte	0x00, 0xf0, 0x11, 0x00


	//----- nvinfo : EIATTR_KPARAM_INFO
	.align		4
.L_20:
        /*0068*/ 	.byte	0x04, 0x17
        /*006a*/ 	.short	(.L_22 - .L_21)
.L_21:
        /*006c*/ 	.word	0x00000000
        /*0070*/ 	.short	0x0013
        /*0072*/ 	.short	0x0060
        /*0074*/ 	.byte	0x00, 0xf0, 0x11, 0x00


	//----- nvinfo : EIATTR_KPARAM_INFO
	.align		4
.L_22:
        /*0078*/ 	.byte	0x04, 0x17
        /*007a*/ 	.short	(.L_24 - .L_23)
.L_23:
        /*007c*/ 	.word	0x00000000
        /*0080*/ 	.short	0x0012
        /*0082*/ 	.short	0x005c
        /*0084*/ 	.byte	0x00, 0xf0, 0x11, 0x00


	//----- nvinfo : EIATTR_KPARAM_INFO
	.align		4
.L_24:
        /*0088*/ 	.byte	0x04, 0x17
        /*008a*/ 	.short	(.L_26 - .L_25)
.L_25:
        /*008c*/ 	.word	0x00000000
        /*0090*/ 	.short	0x0011
        /*0092*/ 	.short	0x0058
        /*0094*/ 	.byte	0x00, 0xf0, 0x11, 0x00


	//----- nvinfo : EIATTR_KPARAM_INFO
	.align		4
.L_26:
        /*0098*/ 	.byte	0x04, 0x17
        /*009a*/ 	.short	(.L_28 - .L_27)
.L_27:
        /*009c*/ 	.word	0x00000000
        /*00a0*/ 	.short	0x0010
        /*00a2*/ 	.short	0x0054
        /*00a4*/ 	.byte	0x00, 0xf0, 0x11, 0x00


	//----- nvinfo : EIATTR_KPARAM_INFO
	.align		4
.L_28:
        /*00a8*/ 	.byte	0x04, 0x17
        /*00aa*/ 	.short	(.L_30 - .L_29)
.L_29:
        /*00ac*/ 	.word	0x00000000
        /*00b0*/ 	.short	0x000f
        /*00b2*/ 	.short	0x0050
        /*00b4*/ 	.byte	0x00, 0xf0, 0x11, 0x00


	//----- nvinfo : EIATTR_KPARAM_INFO
	.align		4
.L_30:
        /*00b8*/ 	.byte	0x04, 0x17
        /*00ba*/ 	.short	(.L_32 - .L_31)
.L_31:
        /*00bc*/ 	.word	0x00000000
        /*00c0*/ 	.short	0x000e
        /*00c2*/ 	.short	0x004c
        /*00c4*/ 	.byte	0x00, 0xf0, 0x11, 0x00


	//----- nvinfo : EIATTR_KPARAM_INFO
	.align		4
.L_32:
        /*00c8*/ 	.byte	0x04, 0x17
        /*00ca*/ 	.short	(.L_34 - .L_33)
.L_33:
        /*00cc*/ 	.word	0x00000000
        /*00d0*/ 	.short	0x000d
        /*00d2*/ 	.short	0x0048
        /*00d4*/ 	.byte	0x00, 0xf0, 0x11, 0x00


	//----- nvinfo : EIATTR_KPARAM_INFO
	.align		4
.L_34:
        /*00d8*/ 	.byte	0x04, 0x17
        /*00da*/ 	.short	(.L_36 - .L_35)
.L_35:
        /*00dc*/ 	.word	0x00000000
        /*00e0*/ 	.short	0x000c
        /*00e2*/ 	.short	0x0044
        /*00e4*/ 	.byte	0x00, 0xf0, 0x11, 0x00


	//----- nvinfo : EIATTR_KPARAM_INFO
	.align		4
.L_36:
        /*00e8*/ 	.byte	0x04, 0x17
        /*00ea*/ 	.short	(.L_38 - .L_37)
.L_37:
        /*00ec*/ 	.word	0x00000000
        /*00f0*/ 	.short	0x000b
        /*00f2*/ 	.short	0x0040
        /*00f4*/ 	.byte	0x00, 0xf0, 0x11, 0x00


	//----- nvinfo : EIATTR_KPARAM_INFO
	.align		4
.L_38:
        /*00f8*/ 	.byte	0x04, 0x17
        /*00fa*/ 	.short	(.L_40 - .L_39)
.L_39:
        /*00fc*/ 	.word	0x00000000
        /*0100*/ 	.short	0x000a
        /*0102*/ 	.short	0x003c
        /*0104*/ 	.byte	0x00, 0xf0, 0x11, 0x00


	//----- nvinfo : EIATTR_KPARAM_INFO
	.align		4
.L_40:
        /*0108*/ 	.byte	0x04, 0x17
        /*010a*/ 	.short	(.L_42 - .L_41)
.L_41:
        /*010c*/ 	.word	0x00000000
        /*0110*/ 	.short	0x0009
        /*0112*/ 	.short	0x0038
        /*0114*/ 	.byte	0x00, 0xf0, 0x11, 0x00


	//----- nvinfo : EIATTR_KPARAM_INFO
	.align		4
.L_42:
        /*0118*/ 	.byte	0x04, 0x17
        /*011a*/ 	.short	(.L_44 - .L_43)
.L_43:
        /*011c*/ 	.word	0x00000000
        /*0120*/ 	.short	0x0008
        /*0122*/ 	.short	0x0034
        /*0124*/ 	.byte	0x00, 0xf0, 0x11, 0x00


	//----- nvinfo : EIATTR_KPARAM_INFO
	.align		4
.L_44:
        /*0128*/ 	.byte	0x04, 0x17
        /*012a*/ 	.short	(.L_46 - .L_45)
.L_45:
        /*012c*/ 	.word	0x00000000
        /*0130*/ 	.short	0x0007
        /*0132*/ 	.short	0x0030
        /*0134*/ 	.byte	0x00, 0xf0, 0x11, 0x00


	//----- nvinfo : EIATTR_KPARAM_INFO
	.align		4
.L_46:
        /*0138*/ 	.byte	0x04, 0x17
        /*013a*/ 	.short	(.L_48 - .L_47)
.L_47:
        /*013c*/ 	.word	0x00000000
        /*0140*/ 	.short	0x0006
        /*0142*/ 	.short	0x002c
        /*0144*/ 	.byte	0x00, 0xf0, 0x11, 0x00


	//----- nvinfo : EIATTR_KPARAM_INFO
	.align		4
.L_48:
        /*0148*/ 	.byte	0x04, 0x17
        /*014a*/ 	.short	(.L_50 - .L_49)
.L_49:
        /*014c*/ 	.word	0x00000000
        /*0150*/ 	.short	0x0005
        /*0152*/ 	.short	0x0028
        /*0154*/ 	.byte	0x00, 0xf0, 0x11, 0x00


	//----- nvinfo : EIATTR_KPARAM_INFO
	.align		4
.L_50:
        /*0158*/ 	.byte	0x04, 0x17
        /*015a*/ 	.short	(.L_52 - .L_51)
.L_51:
        /*015c*/ 	.word	0x00000000
        /*0160*/ 	.short	0x0004
        /*0162*/ 	.short	0x0020
        /*0164*/ 	.byte	0x00, 0xf4, 0x21, 0x00


	//----- nvinfo : EIATTR_KPARAM_INFO
	.align		4
.L_52:
        /*0168*/ 	.byte	0x04, 0x17
        /*016a*/ 	.short	(.L_54 - .L_53)
.L_53:
        /*016c*/ 	.word	0x00000000
        /*0170*/ 	.short	0x0003
        /*0172*/ 	.short	0x0018
        /*0174*/ 	.byte	0x00, 0xf4, 0x21, 0x00


	//----- nvinfo : EIATTR_KPARAM_INFO
	.align		4
.L_54:
        /*0178*/ 	.byte	0x04, 0x17
        /*017a*/ 	.short	(.L_56 - .L_55)
.L_55:
        /*017c*/ 	.word	0x00000000
        /*0180*/ 	.short	0x0002
        /*0182*/ 	.short	0x0010
        /*0184*/ 	.byte	0x00, 0xf4, 0x21, 0x00


	//----- nvinfo : EIATTR_KPARAM_INFO
	.align		4
.L_56:
        /*0188*/ 	.byte	0x04, 0x17
        /*018a*/ 	.short	(.L_58 - .L_57)
.L_57:
        /*018c*/ 	.word	0x00000000
        /*0190*/ 	.short	0x0001
        /*0192*/ 	.short	0x0008
        /*0194*/ 	.byte	0x00, 0xf4, 0x21, 0x00


	//----- nvinfo : EIATTR_KPARAM_INFO
	.align		4
.L_58:
        /*0198*/ 	.byte	0x04, 0x17
        /*019a*/ 	.short	(.L_60 - .L_59)
.L_59:
        /*019c*/ 	.word	0x00000000
        /*01a0*/ 	.short	0x0000
        /*01a2*/ 	.short	0x0000
        /*01a4*/ 	.byte	0x00, 0xf4, 0x21, 0x00


	//----- nvinfo : EIATTR_SPARSE_MMA_MASK
	.align		4
.L_60:
        /*01a8*/ 	.byte	0x03, 0x50
        /*01aa*/ 	.short	0x0000


	//----- nvinfo : EIATTR_MAXREG_COUNT
	.align		4
        /*01ac*/ 	.byte	0x03, 0x1b
        /*01ae*/ 	.short	0x00ff


	//----- nvinfo : EIATTR_NUM_BARRIERS
	.align		4
        /*01b0*/ 	.byte	0x02, 0x4c
        /*01b2*/ 	.byte	0x01
	.zero		1


	//----- nvinfo : EIATTR_MERCURY_ISA_VERSION
	.align		4
        /*01b4*/ 	.byte	0x03, 0x5f
        /*01b6*/ 	.short	0x0101


	//----- nvinfo : EIATTR_COOP_GROUP_MASK_REGIDS
	.align		4
        /*01b8*/ 	.byte	0x04, 0x29
        /*01ba*/ 	.short	(.L_62 - .L_61)


	//   ....[0]....
.L_61:
        /*01bc*/ 	.word	0xffffffff


	//   ....[1]....
        /*01c0*/ 	.word	0xffffffff


	//   ....[2]....
        /*01c4*/ 	.word	0xffffffff


	//   ....[3]....
        /*01c8*/ 	.word	0xffffffff


	//   ....[4]....
        /*01cc*/ 	.word	0xffffffff


	//   ....[5]....
        /*01d0*/ 	.word	0xffffffff


	//   ....[6]....
        /*01d4*/ 	.word	0xffffffff


	//   ....[7]....
        /*01d8*/ 	.word	0xffffffff


	//   ....[8]....
        /*01dc*/ 	.word	0xffffffff


	//   ....[9]....
        /*01e0*/ 	.word	0xffffffff


	//   ....[10]....
        /*01e4*/ 	.word	0xffffffff


	//   ....[11]....
        /*01e8*/ 	.word	0xffffffff


	//   ....[12]....
        /*01ec*/ 	.word	0xffffffff


	//   ....[13]....
        /*01f0*/ 	.word	0xffffffff


	//   ....[14]....
        /*01f4*/ 	.word	0xffffffff


	//   ....[15]....
        /*01f8*/ 	.word	0xffffffff


	//----- nvinfo : EIATTR_COOP_GROUP_INSTR_OFFSETS
	.align		4
.L_62:
        /*01fc*/ 	.byte	0x04, 0x28
        /*01fe*/ 	.short	(.L_64 - .L_63)


	//   ....[0]....
.L_63:
        /*0200*/ 	.word	0x00001c00


	//   ....[1]....
        /*0204*/ 	.word	0x00001dc0


	//   ....[2]....
        /*0208*/ 	.word	0x00001e00


	//   ....[3]....
        /*020c*/ 	.word	0x00001e70


	//   ....[4]....
        /*0210*/ 	.word	0x000027c0


	//   ....[5]....
        /*0214*/ 	.word	0x000027e0


	//   ....[6]....
        /*0218*/ 	.word	0x000027f0


	//   ....[7]....
        /*021c*/ 	.word	0x00002810


	//   ....[8]....
        /*0220*/ 	.word	0x00002830


	//   ....[9]....
        /*0224*/ 	.word	0x00002860


	//   ....[10]....
        /*0228*/ 	.word	0x00002870


	//   ....[11]....
        /*022c*/ 	.word	0x00002880


	//   ....[12]....
        /*0230*/ 	.word	0x00002bb0


	//   ....[13]....
        /*0234*/ 	.word	0x00002bc0


	//   ....[14]....
        /*0238*/ 	.word	0x00002c00


	//   ....[15]....
        /*023c*/ 	.word	0x00002c10


	//----- nvinfo : EIATTR_EXIT_INSTR_OFFSETS
	.align		4
.L_64:
        /*0240*/ 	.byte	0x04, 0x1c
        /*0242*/ 	.short	(.L_66 - .L_65)


	//   ....[0]....
.L_65:
        /*0244*/ 	.word	0x00003fc0


	//   ....[1]....
        /*0248*/ 	.word	0x00003ff0


	//----- nvinfo : EIATTR_REQNTID
	.align		4
.L_66:
        /*024c*/ 	.byte	0x04, 0x10
        /*024e*/ 	.short	(.L_68 - .L_67)
.L_67:
        /*0250*/ 	.word	0x00000080
        /*0254*/ 	.word	0x00000001
        /*0258*/ 	.word	0x00000001


	//----- nvinfo : EIATTR_CBANK_PARAM_SIZE
	.align		4
.L_68:
        /*025c*/ 	.byte	0x03, 0x19
        /*025e*/ 	.short	0x0088


	//----- nvinfo : EIATTR_PARAM_CBANK
	.align		4
        /*0260*/ 	.byte	0x04, 0x0a
        /*0262*/ 	.short	(.L_70 - .L_69)
	.align		4
.L_69:
        /*0264*/ 	.word	index@(.nv.constant0.attn_fwd)
        /*0268*/ 	.short	0x0210
        /*026a*/ 	.short	0x0088


	//----- nvinfo : EIATTR_SW_WAR
	.align		4
.L_70:
        /*026c*/ 	.byte	0x04, 0x36
        /*026e*/ 	.short	(.L_72 - .L_71)
.L_71:
        /*0270*/ 	.word	0x00000008
.L_72:


//--------------------- .nv.callgraph             --------------------------
	.section	.nv.callgraph,"",@"SHT_CUDA_CALLGRAPH"
	.align	4
	.sectionentsize	8
	.align		4
        /*0000*/ 	.word	0x00000000
	.align		4
        /*0004*/ 	.word	0xffffffff
	.align		4
        /*0008*/ 	.word	0x00000000
	.align		4
        /*000c*/ 	.word	0xfffffffe
	.align		4
        /*0010*/ 	.word	0x00000000
	.align		4
        /*0014*/ 	.word	0xfffffffd
	.align		4
        /*0018*/ 	.word	0x00000000
	.align		4
        /*001c*/ 	.word	0xfffffffc


//--------------------- .nv.constant4             --------------------------
	.section	.nv.constant4,"a",@progbits
	.align	8
	.align		8
.nv.constant4:
        /*0000*/ 	.dword	_$_str


//--------------------- .text.attn_fwd            --------------------------
	.section	.text.attn_fwd,"ax",@progbits
	.align	128
        .global         attn_fwd
        .type           attn_fwd,@function
        .size           attn_fwd,(.L_x_3 - attn_fwd)
        .other          attn_fwd,@"STO_CUDA_ENTRY STV_DEFAULT"
attn_fwd:
.text.attn_fwd:
[----:B------:R-:W0:Y:S01]  /*0000*/  LDC R1, c[0x0][0x28] ;  /* 0x00000a00ff017b82 */ /* 0x000e220000000800 */
[----:B------:R-:W1:Y:S07]  /*0010*/  S2R R0, SR_TID.X ;  /* 0x0000000000007919 */ /* 0x000e6e0000002100 */
[----:B------:R-:W2:Y:S01]  /*0020*/  S2UR UR14, SR_CTAID.Y ;  /* 0x00000000000e79c3 */ /* 0x000ea20000002600 */
[----:B------:R-:W-:Y:S01]  /*0030*/  ULDC.64 UR4, c[0x0][0x240] ;  /* 0x0000900000047ab9 */ /* 0x000fe20000000a00 */
[----:B------:R-:W-:Y:S01]  /*0040*/  ULDC.64 UR18, c[0x0][0x208] ;  /* 0x0000820000127ab9 */ /* 0x000fe20000000a00 */
[----:B------:R-:W3:Y:S05]  /*0050*/  S2R R2, SR_CTAID.X ;  /* 0x0000000000027919 */ /* 0x000eea0000002500 */
[----:B------:R-:W4:Y:S08]  /*0060*/  LDC R36, c[0x0][0x248] ;  /* 0x00009200ff247b82 */ /* 0x000f300000000800 */
[----:B------:R-:W5:Y:S01]  /*0070*/  LDC.64 R32, c[0x0][0x210] ;  /* 0x00008400ff207b82 */ /* 0x000f620000000a00 */
[----:B--2---:R-:W-:Y:S01]  /*0080*/  UIMAD UR4, UR14, UR4, URZ ;  /* 0x000000040e0472a4 */ /* 0x004fe2000f8e023f */
[----:B-1----:R-:W-:-:S02]  /*0090*/  LOP3.LUT R5, R0, 0x3f, RZ, 0xc0, !PT ;  /* 0x0000003f00057812 */ /* 0x002fc400078ec0ff */
[----:B------:R-:W-:Y:S02]  /*00a0*/  SHF.R.U32.HI R20, RZ, 0x6, R0 ;  /* 0x00000006ff147819 */ /* 0x000fe40000011600 */
[----:B------:R-:W-:Y:S01]  /*00b0*/  LEA.HI R4, R0, 0xe, RZ, 0x1a ;  /* 0x0000000e00047811 */ /* 0x000fe200078fd0ff */
[----:B---3--:R-:W-:Y:S01]  /*00c0*/  IMAD R2, R2, 0x40, R5 ;  /* 0x0000004002027824 */ /* 0x008fe200078e0205 */
[----:B------:R-:W-:-:S03]  /*00d0*/  SGXT.U32 R20, R20, 0x1 ;  /* 0x000000011414781a */ /* 0x000fc60000000000 */
[----:B------:R-:W-:Y:S01]  /*00e0*/  IMAD R3, R2, UR5, RZ ;  /* 0x0000000502037c24 */ /* 0x000fe2000f8e02ff */
[----:B------:R-:W-:Y:S01]  /*00f0*/  USHF.R.S32.HI UR5, URZ, 0x1f, UR4 ;  /* 0x0000001f3f057899 */ /* 0x000fe20008011404 */
[-C--:B----4-:R-:W-:Y:S02]  /*0100*/  IMAD R7, R20, R36.reuse, RZ ;  /* 0x0000002414077224 */ /* 0x090fe400078e02ff */
[----:B------:R-:W-:Y:S01]  /*0110*/  IMAD R10, R4, R36, RZ ;  /* 0x00000024040a7224 */ /* 0x000fe200078e02ff */
[----:B-----5:R-:W-:Y:S02]  /*0120*/  IADD3 R32, P0, P1, R3, UR4, R32 ;  /* 0x0000000403207c10 */ /* 0x020fe4000f91e020 */
[----:B------:R-:W-:Y:S01]  /*0130*/  SHF.R.S32.HI R6, RZ, 0x1f, R3 ;  /* 0x0000001fff067819 */ /* 0x000fe20000011403 */
[----:B------:R-:W-:-:S03]  /*0140*/  IMAD R3, R36, 0x2, R7 ;  /* 0x0000000224037824 */ /* 0x000fc600078e0207 */
[----:B------:R-:W-:Y:S01]  /*0150*/  IADD3.X R34, R6, UR5, R33, P0, P1 ;  /* 0x0000000506227c10 */ /* 0x000fe200087e2421 */
[----:B------:R-:W-:Y:S01]  /*0160*/  IMAD R11, R36, 0x2, R3 ;  /* 0x00000002240b7824 */ /* 0x000fe200078e0203 */
[-C--:B------:R-:W-:Y:S02]  /*0170*/  IADD3 R6, P0, R7, R32.reuse, RZ ;  /* 0x0000002007067210 */ /* 0x080fe40007f1e0ff */
[----:B------:R-:W-:Y:S02]  /*0180*/  IADD3 R8, P1, R3, R32, RZ ;  /* 0x0000002003087210 */ /* 0x000fe40007f3e0ff */
[----:B------:R-:W-:Y:S02]  /*0190*/  LEA.HI.X.SX32 R7, R7, R34, 0x1, P0 ;  /* 0x0000002207077211 */ /* 0x000fe400000f0eff */
[----:B------:R-:W-:Y:S02]  /*01a0*/  IADD3 R16, P0, R10, R32, RZ ;  /* 0x000000200a107210 */ /* 0x000fe40007f1e0ff */
[-C--:B------:R-:W-:Y:S01]  /*01b0*/  LEA.HI.X.SX32 R9, R3, R34.reuse, 0x1, P1 ;  /* 0x0000002203097211 */ /* 0x080fe200008f0eff */
[----:B------:R-:W-:Y:S01]  /*01c0*/  IMAD R3, R36, 0x2, R11 ;  /* 0x0000000224037824 */ /* 0x000fe200078e020b */
[----:B------:R-:W-:Y:S01]  /*01d0*/  LEA.HI.X.SX32 R17, R10, R34, 0x1, P0 ;  /* 0x000000220a117211 */ /* 0x000fe200000f0eff */
[----:B------:R1:W2:Y:S01]  /*01e0*/  LDG.E.U8 R22, desc[UR18][R6.64] ;  /* 0x0000001206167981 */ /* 0x0002a2000c1e1100 */
[----:B------:R-:W-:Y:S01]  /*01f0*/  IADD3 R10, P0, R11, R32, RZ ;  /* 0x000000200b0a7210 */ /* 0x000fe20007f1e0ff */
[----:B------:R-:W-:-:S02]  /*0200*/  IMAD R15, R36, 0x2, R3 ;  /* 0x00000002240f7824 */ /* 0x000fc400078e0203 */
[----:B------:R3:W4:Y:S01]  /*0210*/  LDG.E.U8 R23, desc[UR18][R8.64] ;  /* 0x0000001208177981 */ /* 0x000722000c1e1100 */
[----:B------:R-:W-:Y:S02]  /*0220*/  LEA.HI.X.SX32 R11, R11, R34, 0x1, P0 ;  /* 0x000000220b0b7211 */ /* 0x000fe400000f0eff */
[C---:B------:R-:W-:Y:S01]  /*0230*/  IADD3 R12, P0, R3.reuse, R32, RZ ;  /* 0x00000020030c7210 */ /* 0x040fe20007f1e0ff */
[----:B------:R5:W4:Y:S03]  /*0240*/  LDG.E.U8 R30, desc[UR18][R16.64] ;  /* 0x00000012101e7981 */ /* 0x000b26000c1e1100 */
[----:B------:R-:W-:Y:S01]  /*0250*/  LEA.HI.X.SX32 R13, R3, R34, 0x1, P0 ;  /* 0x00000022030d7211 */ /* 0x000fe200000f0eff */
[C---:B------:R-:W-:Y:S01]  /*0260*/  IMAD R3, R36.reuse, 0x2, R15 ;  /* 0x0000000224037824 */ /* 0x040fe200078e020f */
[-C--:B-1----:R-:W-:Y:S01]  /*0270*/  IADD3 R6, P0, R15, R32.reuse, RZ ;  /* 0x000000200f067210 */ /* 0x082fe20007f1e0ff */
[----:B------:R1:W4:Y:S02]  /*0280*/  LDG.E.U8 R25, desc[UR18][R10.64] ;  /* 0x000000120a197981 */ /* 0x000324000c1e1100 */
[----:B------:R-:W-:Y:S01]  /*0290*/  IMAD R18, R36, 0x2, R3 ;  /* 0x0000000224127824 */ /* 0x000fe200078e0203 */
[----:B------:R-:W-:Y:S01]  /*02a0*/  IADD3 R14, P1, R3, R32, RZ ;  /* 0x00000020030e7210 */ /* 0x000fe20007f3e0ff */
[----:B------:R0:W4:Y:S01]  /*02b0*/  LDG.E.U8 R26, desc[UR18][R12.64] ;  /* 0x000000120c1a7981 */ /* 0x000122000c1e1100 */
[----:B------:R-:W-:-:S02]  /*02c0*/  LEA.HI.X.SX32 R7, R15, R34, 0x1, P0 ;  /* 0x000000220f077211 */ /* 0x000fc400000f0eff */
[----:B------:R-:W-:Y:S01]  /*02d0*/  LEA.HI.X.SX32 R15, R3, R34, 0x1, P1 ;  /* 0x00000022030f7211 */ /* 0x000fe200008f0eff */
[----:B------:R-:W-:Y:S01]  /*02e0*/  IMAD R3, R36, 0x4, R18 ;  /* 0x0000000424037824 */ /* 0x000fe200078e0212 */
[----:B---3--:R-:W-:Y:S01]  /*02f0*/  IADD3 R8, P0, R18, R32, RZ ;  /* 0x0000002012087210 */ /* 0x008fe20007f1e0ff */
[----:B------:R3:W4:Y:S02]  /*0300*/  LDG.E.U8 R27, desc[UR18][R6.64] ;  /* 0x00000012061b7981 */ /* 0x000724000c1e1100 */
[----:B-----5:R-:W-:Y:S01]  /*0310*/  IMAD R17, R36, 0x2, R3 ;  /* 0x0000000224117824 */ /* 0x020fe200078e0203 */
[----:B------:R-:W-:Y:S01]  /*0320*/  LEA.HI.X.SX32 R9, R18, R34, 0x1, P0 ;  /* 0x0000002212097211 */ /* 0x000fe200000f0eff */
[----:B------:R5:W4:Y:S01]  /*0330*/  LDG.E.U8 R28, desc[UR18][R14.64] ;  /* 0x000000120e1c7981 */ /* 0x000b22000c1e1100 */
[C---:B-1----:R-:W-:Y:S02]  /*0340*/  IADD3 R10, P0, R3.reuse, R32, RZ ;  /* 0x00000020030a7210 */ /* 0x042fe40007f1e0ff */
[----:B------:R-:W-:Y:S01]  /*0350*/  LEA.HI R24, R0, 0x1e, RZ, 0x1a ;  /* 0x0000001e00187811 */ /* 0x000fe200078fd0ff */
[----:B------:R1:W4:Y:S01]  /*0360*/  LDG.E.U8 R29, desc[UR18][R8.64] ;  /* 0x00000012081d7981 */ /* 0x000322000c1e1100 */
[----:B------:R-:W-:Y:S01]  /*0370*/  LEA.HI.X.SX32 R11, R3, R34, 0x1, P0 ;  /* 0x00000022030b7211 */ /* 0x000fe200000f0eff */
[----:B------:R-:W-:Y:S01]  /*0380*/  IMAD R3, R36, 0x2, R17 ;  /* 0x0000000224037824 */ /* 0x000fe200078e0211 */
[----:B------:R-:W-:Y:S01]  /*0390*/  IADD3 R16, P0, R17, R32, RZ ;  /* 0x0000002011107210 */ /* 0x000fe20007f1e0ff */
[----:B------:R-:W-:-:S02]  /*03a0*/  IMAD R19, R24, R36, RZ ;  /* 0x0000002418137224 */ /* 0x000fc400078e02ff */
[----:B------:R1:W4:Y:S01]  /*03b0*/  LDG.E.U8 R31, desc[UR18][R10.64] ;  /* 0x000000120a1f7981 */ /* 0x000322000c1e1100 */
[----:B------:R-:W-:Y:S01]  /*03c0*/  LEA.HI.X.SX32 R17, R17, R34, 0x1, P0 ;  /* 0x0000002211117211 */ /* 0x000fe200000f0eff */
[C---:B0-----:R-:W-:Y:S01]  /*03d0*/  IMAD R13, R36.reuse, 0x2, R3 ;  /* 0x00000002240d7824 */ /* 0x041fe200078e0203 */
[-C--:B---3--:R-:W-:Y:S02]  /*03e0*/  IADD3 R6, P0, R3, R32.reuse, RZ ;  /* 0x0000002003067210 */ /* 0x088fe40007f1e0ff */
[----:B------:R-:W-:Y:S01]  /*03f0*/  IADD3 R18, P2, R19, R32, RZ ;  /* 0x0000002013127210 */ /* 0x000fe20007f5e0ff */
[----:B------:R-:W3:Y:S01]  /*0400*/  LDG.E.U8 R16, desc[UR18][R16.64] ;  /* 0x0000001210107981 */ /* 0x000ee2000c1e1100 */
[----:B------:R-:W-:Y:S01]  /*0410*/  LEA.HI.X.SX32 R7, R3, R34, 0x1, P0 ;  /* 0x0000002203077211 */ /* 0x000fe200000f0eff */
[----:B------:R-:W-:Y:S01]  /*0420*/  IMAD R3, R36, 0x2, R13 ;  /* 0x0000000224037824 */ /* 0x000fe200078e020d */
[----:B------:R-:W-:-:S03]  /*0430*/  IADD3 R12, P0, R13, R32, RZ ;  /* 0x000000200d0c7210 */ /* 0x000fc60007f1e0ff */
[C---:B-----5:R-:W-:Y:S01]  /*0440*/  IMAD R15, R36.reuse, 0x2, R3 ;  /* 0x00000002240f7824 */ /* 0x060fe200078e0203 */
[----:B------:R-:W-:Y:S01]  /*0450*/  LEA.HI.X.SX32 R13, R13, R34, 0x1, P0 ;  /* 0x000000220d0d7211 */ /* 0x000fe200000f0eff */
[----:B------:R0:W5:Y:S01]  /*0460*/  LDG.E.U8 R6, desc[UR18][R6.64] ;  /* 0x0000001206067981 */ /* 0x000162000c1e1100 */
[-C--:B-1----:R-:W-:Y:S01]  /*0470*/  IADD3 R8, P0, R3, R32.reuse, RZ ;  /* 0x0000002003087210 */ /* 0x082fe20007f1e0ff */
[----:B------:R-:W-:Y:S01]  /*0480*/  IMAD R21, R36, 0x2, R15 ;  /* 0x0000000224157824 */ /* 0x000fe200078e020f */
[----:B------:R-:W-:Y:S01]  /*0490*/  IADD3 R10, P1, R15, R32, RZ ;  /* 0x000000200f0a7210 */ /* 0x000fe20007f3e0ff */
[----:B------:R-:W5:Y:S01]  /*04a0*/  LDG.E.U8 R12, desc[UR18][R12.64] ;  /* 0x000000120c0c7981 */ /* 0x000f62000c1e1100 */
[----:B------:R-:W-:Y:S02]  /*04b0*/  LEA.HI.X.SX32 R9, R3, R34, 0x1, P0 ;  /* 0x0000002203097211 */ /* 0x000fe400000f0eff */
[----:B------:R-:W-:Y:S02]  /*04c0*/  IADD3 R14, P0, R21, R32, RZ ;  /* 0x00000020150e7210 */ /* 0x000fe40007f1e0ff */
[-C--:B------:R-:W-:Y:S01]  /*04d0*/  LEA.HI.X.SX32 R11, R15, R34.reuse, 0x1, P1 ;  /* 0x000000220f0b7211 */ /* 0x080fe200008f0eff */
[----:B------:R1:W5:Y:S01]  /*04e0*/  LDG.E.U8 R8, desc[UR18][R8.64] ;  /* 0x0000001208087981 */ /* 0x000362000c1e1100 */
[----:B------:R-:W-:-:S02]  /*04f0*/  LEA.HI.X.SX32 R19, R19, R34, 0x1, P2 ;  /* 0x0000002213137211 */ /* 0x000fc400010f0eff */
[----:B------:R-:W-:Y:S01]  /*0500*/  LEA.HI.X.SX32 R15, R21, R34, 0x1, P0 ;  /* 0x00000022150f7211 */ /* 0x000fe200000f0eff */
[----:B------:R-:W5:Y:S04]  /*0510*/  LDG.E.U8 R10, desc[UR18][R10.64] ;  /* 0x000000120a0a7981 */ /* 0x000f68000c1e1100 */
[----:B------:R-:W5:Y:S04]  /*0520*/  LDG.E.U8 R14, desc[UR18][R14.64] ;  /* 0x000000120e0e7981 */ /* 0x000f68000c1e1100 */
[----:B------:R-:W5:Y:S01]  /*0530*/  LDG.E.U8 R18, desc[UR18][R18.64] ;  /* 0x0000001212127981 */ /* 0x000f62000c1e1100 */
[----:B------:R-:W-:Y:S01]  /*0540*/  IMAD.SHL.U32 R3, R0, 0x20, RZ ;  /* 0x0000002000037824 */ /* 0x000fe200078e00ff */
[----:B------:R-:W-:-:S04]  /*0550*/  SHF.R.S32.HI R32, RZ, 0x2, R0 ;  /* 0x00000002ff207819 */ /* 0x000fc80000011400 */
[----:B------:R-:W-:Y:S02]  /*0560*/  LOP3.LUT R3, R3, 0x760, RZ, 0xc0, !PT ;  /* 0x0000076003037812 */ /* 0x000fe400078ec0ff */
[----:B------:R-:W-:-:S04]  /*0570*/  SGXT R32, R32, 0x1 ;  /* 0x000000012020781a */ /* 0x000fc80000000200 */
[----:B------:R-:W-:Y:S01]  /*0580*/  LOP3.LUT R3, R3, 0x90, R32, 0xf8, !PT ;  /* 0x0000009003037812 */ /* 0x000fe200078ef820 */
[----:B------:R-:W1:Y:S03]  /*0590*/  S2UR UR12, SR_CgaCtaId ;  /* 0x00000000000c79c3 */ /* 0x000e660000008800 */
[----:B0-----:R-:W-:-:S05]  /*05a0*/  LOP3.LUT R7, R3, R20, RZ, 0xfc, !PT ;  /* 0x0000001403077212 */ /* 0x001fca00078efcff */
[----:B------:R-:W0:Y:S01]  /*05b0*/  LDC R3, c[0x0][0x280] ;  /* 0x0000a000ff037b82 */ /* 0x000e220000000800 */
[----:B------:R-:W-:Y:S01]  /*05c0*/  UMOV UR4, 0x400 ;  /* 0x0000040000047882 */ /* 0x000fe20000000000 */
[----:B-1----:R-:W-:Y:S01]  /*05d0*/  LOP3.LUT R9, R7, 0x10, RZ, 0x3c, !PT ;  /* 0x0000001007097812 */ /* 0x002fe200078e3cff */
[----:B------:R-:W-:Y:S01]  /*05e0*/  IMAD.MOV.U32 R43, RZ, RZ, -0x800000 ;  /* 0xff800000ff2b7424 */ /* 0x000fe200078e00ff */
[----:B------:R-:W-:Y:S01]  /*05f0*/  ULEA UR12, UR12, UR4, 0x18 ;  /* 0x000000040c0c7291 */ /* 0x000fe2000f8ec03f */
[----:B0-----:R-:W-:Y:S01]  /*0600*/  ISETP.GE.AND P0, PT, R3, 0x1, PT ;  /* 0x000000010300780c */ /* 0x001fe20003f06270 */
[----:B------:R-:W-:Y:S01]  /*0610*/  IMAD.MOV.U32 R135, RZ, RZ, 0x3f800000 ;  /* 0x3f800000ff877424 */ /* 0x000fe200078e00ff */
[----:B------:R-:W-:Y:S01]  /*0620*/  CS2R R56, SRZ ;  /* 0x0000000000387805 */ /* 0x000fe2000001ff00 */
[----:B------:R-:W-:Y:S01]  /*0630*/  IMAD.MOV.U32 R136, RZ, RZ, 0x3f800000 ;  /* 0x3f800000ff887424 */ /* 0x000fe200078e00ff */
[----:B------:R-:W-:Y:S01]  /*0640*/  CS2R R58, SRZ ;  /* 0x00000000003a7805 */ /* 0x000fe2000001ff00 */
[----:B------:R-:W-:Y:S01]  /*0650*/  IMAD.MOV.U32 R104, RZ, RZ, -0x800000 ;  /* 0xff800000ff687424 */ /* 0x000fe200078e00ff */
[----:B------:R-:W-:-:S02]  /*0660*/  CS2R R60, SRZ ;  /* 0x00000000003c7805 */ /* 0x000fc4000001ff00 */
[----:B------:R-:W-:Y:S02]  /*0670*/  CS2R R62, SRZ ;  /* 0x00000000003e7805 */ /* 0x000fe4000001ff00 */
[----:B------:R-:W-:Y:S02]  /*0680*/  CS2R R64, SRZ ;  /* 0x0000000000407805 */ /* 0x000fe4000001ff00 */
[----:B------:R-:W-:Y:S02]  /*0690*/  CS2R R66, SRZ ;  /* 0x0000000000427805 */ /* 0x000fe4000001ff00 */
[----:B------:R-:W-:Y:S02]  /*06a0*/  CS2R R68, SRZ ;  /* 0x0000000000447805 */ /* 0x000fe4000001ff00 */
[----:B------:R-:W-:Y:S01]  /*06b0*/  CS2R R70, SRZ ;  /* 0x0000000000467805 */ /* 0x000fe2000001ff00 */
[----:B--2---:R-:W-:Y:S04]  /*06c0*/  STS.U8 [R7+UR12], R22 ;  /* 0x0000001607007988 */ /* 0x004fe8000800000c */
[----:B----4-:R-:W-:Y:S04]  /*06d0*/  STS.U8 [R7+UR12+0x2], R23 ;  /* 0x0000021707007988 */ /* 0x010fe8000800000c */
[----:B------:R-:W-:Y:S04]  /*06e0*/  STS.U8 [R7+UR12+0xe], R30 ;  /* 0x00000e1e07007988 */ /* 0x000fe8000800000c */
[----:B------:R-:W-:Y:S04]  /*06f0*/  STS.U8 [R7+UR12+0x4], R25 ;  /* 0x0000041907007988 */ /* 0x000fe8000800000c */
[----:B------:R-:W-:Y:S04]  /*0700*/  STS.U8 [R7+UR12+0x6], R26 ;  /* 0x0000061a07007988 */ /* 0x000fe8000800000c */
[----:B------:R-:W-:Y:S04]  /*0710*/  STS.U8 [R7+UR12+0x8], R27 ;  /* 0x0000081b07007988 */ /* 0x000fe8000800000c */
[----:B------:R-:W-:Y:S04]  /*0720*/  STS.U8 [R7+UR12+0xa], R28 ;  /* 0x00000a1c07007988 */ /* 0x000fe8000800000c */
[----:B------:R-:W-:Y:S04]  /*0730*/  STS.U8 [R7+UR12+0xc], R29 ;  /* 0x00000c1d07007988 */ /* 0x000fe8000800000c */
[----:B------:R-:W-:Y:S04]  /*0740*/  STS.U8 [R9+UR12], R31 ;  /* 0x0000001f09007988 */ /* 0x000fe8000800000c */
[----:B---3--:R-:W-:Y:S04]  /*0750*/  STS.U8 [R9+UR12+0x2], R16 ;  /* 0x0000021009007988 */ /* 0x008fe8000800000c */
[----:B-----5:R-:W-:Y:S04]  /*0760*/  STS.U8 [R9+UR12+0x4], R6 ;  /* 0x0000040609007988 */ /* 0x020fe8000800000c */
[----:B------:R-:W-:Y:S04]  /*0770*/  STS.U8 [R9+UR12+0x6], R12 ;  /* 0x0000060c09007988 */ /* 0x000fe8000800000c */
[----:B------:R-:W-:Y:S04]  /*0780*/  STS.U8 [R9+UR12+0x8], R8 ;  /* 0x0000080809007988 */ /* 0x000fe8000800000c */
[----:B------:R-:W-:Y:S04]  /*0790*/  STS.U8 [R9+UR12+0xa], R10 ;  /* 0x00000a0a09007988 */ /* 0x000fe8000800000c */
[----:B------:R-:W-:Y:S04]  /*07a0*/  STS.U8 [R9+UR12+0xc], R14 ;  /* 0x00000c0e09007988 */ /* 0x000fe8000800000c */
[----:B------:R0:W-:Y:S02]  /*07b0*/  STS.U8 [R9+UR12+0xe], R18 ;  /* 0x00000e1209007988 */ /* 0x0001e4000800000c */
[----:B0-----:R-:W-:Y:S01]  /*07c0*/  LOP3.LUT R18, R0, 0x7f, RZ, 0xc0, !PT ;  /* 0x0000007f00127812 */ /* 0x001fe200078ec0ff */
[----:B------:R-:W-:Y:S06]  /*07d0*/  @!P0 BRA `(.L_x_0) ;  /* 0x0000002400408947 */ /* 0x000fec0003800000 */
[----:B------:R-:W0:Y:S01]  /*07e0*/  LDC.64 R102, c[0x0][0x250] ;  /* 0x00009400ff667b82 */ /* 0x000e220000000a00 */
[C---:B------:R-:W-:Y:S01]  /*07f0*/  LOP3.LUT R6, R0.reuse, 0x1, RZ, 0xc0, !PT ;  /* 0x0000000100067812 */ /* 0x040fe200078ec0ff */
[----:B------:R-:W-:Y:S01]  /*0800*/  ULDC UR4, c[0x0][0x258] ;  /* 0x0000960000047ab9 */ /* 0x000fe20000000800 */
[----:B------:R-:W-:Y:S01]  /*0810*/  LOP3.LUT R7, R0, 0x1c, RZ, 0xc0, !PT ;  /* 0x0000001c00077812 */ /* 0x000fe200078ec0ff */
[----:B------:R-:W-:Y:S01]  /*0820*/  ULDC.64 UR16, c[0x0][0x260] ;  /* 0x0000980000107ab9 */ /* 0x000fe20000000a00 */
[--C-:B------:R-:W-:Y:S01]  /*0830*/  SHF.R.U32.HI R9, RZ, 0x5, R0.reuse ;  /* 0x00000005ff097819 */ /* 0x100fe20000011600 */
[----:B------:R-:W-:Y:S01]  /*0840*/  IMAD R5, R5, UR17, RZ ;  /* 0x0000001105057c24 */ /* 0x000fe2000f8e02ff */
[----:B------:R-:W-:Y:S01]  /*0850*/  SHF.R.U32.HI R19, RZ, 0x1, R0 ;  /* 0x00000001ff137819 */ /* 0x000fe20000011600 */
[----:B------:R-:W1:Y:S01]  /*0860*/  LDC R15, c[0x0][0x268] ;  /* 0x00009a00ff0f7b82 */ /* 0x000e620000000800 */
[----:B------:R-:W-:Y:S01]  /*0870*/  IMAD R8, R6, 0x2, R7 ;  /* 0x0000000206087824 */ /* 0x000fe200078e0207 */
[----:B------:R-:W-:Y:S01]  /*0880*/  LOP3.LUT R6, R0, 0x1f, RZ, 0xc0, !PT ;  /* 0x0000001f00067812 */ /* 0x000fe200078ec0ff */
[----:B------:R-:W-:Y:S01]  /*0890*/  USHF.R.U32.HI UR13, URZ, 0x4, UR12 ;  /* 0x000000043f0d7899 */ /* 0x000fe2000801160c */
[----:B------:R-:W-:Y:S01]  /*08a0*/  SGXT.U32 R19, R19, 0x1 ;  /* 0x000000011313781a */ /* 0x000fe20000000000 */
[----:B------:R-:W-:Y:S01]  /*08b0*/  IMAD.MOV.U32 R135, RZ, RZ, 0x3f800000 ;  /* 0x3f800000ff877424 */ /* 0x000fe200078e00ff */
[----:B------:R-:W-:Y:S01]  /*08c0*/  CS2R R56, SRZ ;  /* 0x0000000000387805 */ /* 0x000fe2000001ff00 */
[----:B------:R-:W-:Y:S01]  /*08d0*/  IMAD R7, R6, UR4, RZ ;  /* 0x0000000406077c24 */ /* 0x000fe2000f8e02ff */
[----:B------:R-:W-:Y:S01]  /*08e0*/  SGXT.U32 R6, R9, 0x2 ;  /* 0x000000020906781a */ /* 0x000fe20000000000 */
[----:B------:R-:W2:Y:S01]  /*08f0*/  LDC.64 R12, c[0x0][0x220] ;  /* 0x00008800ff0c7b82 */ /* 0x000ea20000000a00 */
[----:B------:R-:W-:Y:S01]  /*0900*/  ULDC.64 UR4, c[0x0][0x218] ;  /* 0x0000860000047ab9 */ /* 0x000fe20000000a00 */
[----:B------:R-:W-:Y:S01]  /*0910*/  LOP3.LUT R19, R8, R19, RZ, 0xfc, !PT ;  /* 0x0000001308137212 */ /* 0x000fe200078efcff */
[----:B------:R-:W-:Y:S01]  /*0920*/  IMAD.MOV.U32 R138, RZ, RZ, -0x800000 ;  /* 0xff800000ff8a7424 */ /* 0x000fe200078e00ff */
[----:B------:R-:W-:Y:S01]  /*0930*/  SHF.R.S32.HI R9, RZ, 0x1f, R7 ;  /* 0x0000001fff097819 */ /* 0x000fe20000011407 */
[----:B------:R-:W-:Y:S01]  /*0940*/  IMAD.MOV.U32 R137, RZ, RZ, -0x800000 ;  /* 0xff800000ff897424 */ /* 0x000fe200078e00ff */
[----:B------:R-:W-:Y:S01]  /*0950*/  LEA.HI R8, R0, 0x3c, RZ, 0x1b ;  /* 0x0000003c00087811 */ /* 0x000fe200078fd8ff */
[-C--:B0-----:R-:W-:Y:S01]  /*0960*/  IMAD R10, R6, R103.reuse, RZ ;  /* 0x00000067060a7224 */ /* 0x081fe200078e02ff */
[----:B------:R-:W-:Y:S01]  /*0970*/  LEA.HI R6, R0, 0x1c, RZ, 0x1b ;  /* 0x0000001c00067811 */ /* 0x000fe200078fd8ff */
[----:B------:R-:W-:Y:S01]  /*0980*/  IMAD R102, R102, UR14, RZ ;  /* 0x0000000e66667c24 */ /* 0x000fe2000f8e02ff */
[----:B------:R-:W-:Y:S01]  /*0990*/  CS2R R58, SRZ ;  /* 0x00000000003a7805 */ /* 0x000fe2000001ff00 */
[----:B------:R-:W-:Y:S01]  /*09a0*/  IMAD R74, R103, 0x4, R10 ;  /* 0x00000004674a7824 */ /* 0x000fe200078e020a */
[----:B------:R-:W-:Y:S01]  /*09b0*/  CS2R R60, SRZ ;  /* 0x00000000003c7805 */ /* 0x000fe2000001ff00 */
[----:B------:R-:W-:Y:S01]  /*09c0*/  IMAD R6, R6, R103, RZ ;  /* 0x0000006706067224 */ /* 0x000fe200078e02ff */
[----:B------:R-:W-:Y:S01]  /*09d0*/  IADD3 R99, P0, P1, R7, UR4, R102 ;  /* 0x0000000407637c10 */ /* 0x000fe2000f91e066 */
[C---:B------:R-:W-:Y:S01]  /*09e0*/  IMAD R76, R103.reuse, 0x4, R74 ;  /* 0x00000004674c7824 */ /* 0x040fe200078e024a */
[----:B------:R-:W-:Y:S01]  /*09f0*/  SHF.R.S32.HI R102, RZ, 0x1f, R102 ;  /* 0x0000001fff667819 */ /* 0x000fe20000011466 */
[----:B-1----:R-:W-:Y:S01]  /*0a00*/  IMAD R115, R20, R15, RZ ;  /* 0x0000000f14737224 */ /* 0x002fe200078e02ff */
[C---:B------:R-:W-:Y:S01]  /*0a10*/  IADD3 R21, P2, R10.reuse, R99, RZ ;  /* 0x000000630a157210 */ /* 0x040fe20007f5e0ff */
[----:B------:R-:W-:Y:S01]  /*0a20*/  IMAD R78, R103, 0x4, R76 ;  /* 0x00000004674e7824 */ /* 0x000fe200078e024c */
[----:B------:R-:W-:Y:S01]  /*0a30*/  IADD3.X R9, R9, UR5, R102, P0, P1 ;  /* 0x0000000509097c10 */ /* 0x000fe200087e2466 */
[----:B------:R-:W-:Y:S01]  /*0a40*/  IMAD R116, R15, 0x2, R115 ;  /* 0x000000020f747824 */ /* 0x000fe200078e0273 */
[----:B------:R-:W-:Y:S01]  /*0a50*/  UIMAD UR4, UR14, UR16, URZ ;  /* 0x000000100e0472a4 */ /* 0x000fe2000f8e023f */
[----:B------:R-:W-:Y:S01]  /*0a60*/  IMAD R80, R103, 0x4, R78 ;  /* 0x0000000467507824 */ /* 0x000fe200078e024e */
[----:B------:R-:W-:Y:S01]  /*0a70*/  LEA.HI.X.SX32 R20, R10, R9, 0x1, P2 ;  /* 0x000000090a147211 */ /* 0x000fe200010f0eff */
[----:B------:R-:W-:Y:S01]  /*0a80*/  IMAD R121, R15, 0x2, R116 ;  /* 0x000000020f797824 */ /* 0x000fe200078e0274 */
[-C--:B------:R-:W-:Y:S01]  /*0a90*/  IADD3 R75, P2, R74, R99.reuse, RZ ;  /* 0x000000634a4b7210 */ /* 0x080fe20007f5e0ff */
[----:B------:R-:W-:Y:S01]  /*0aa0*/  IMAD R82, R103, 0x4, R80 ;  /* 0x0000000467527824 */ /* 0x000fe200078e0250 */
[----:B------:R-:W-:Y:S01]  /*0ab0*/  IADD3 R23, P3, R6, R99, RZ ;  /* 0x0000006306177210 */ /* 0x000fe20007f7e0ff */
[----:B------:R-:W-:Y:S01]  /*0ac0*/  IMAD R122, R15, 0x2, R121 ;  /* 0x000000020f7a7824 */ /* 0x000fe200078e0279 */
[----:B------:R-:W-:Y:S01]  /*0ad0*/  LEA.HI.X.SX32 R74, R74, R9, 0x1, P2 ;  /* 0x000000094a4a7211 */ /* 0x000fe200010f0eff */
[----:B------:R-:W-:Y:S01]  /*0ae0*/  IMAD R84, R103, 0x4, R82 ;  /* 0x0000000467547824 */ /* 0x000fe200078e0252 */
[----:B------:R-:W-:Y:S01]  /*0af0*/  IADD3 R81, P2, R80, R99, RZ ;  /* 0x0000006350517210 */ /* 0x000fe20007f5e0ff */
[----:B------:R-:W-:Y:S01]  /*0b00*/  IMAD R126, R15, 0x2, R122 ;  /* 0x000000020f7e7824 */ /* 0x000fe200078e027a */
[----:B------:R-:W-:Y:S01]  /*0b10*/  USHF.R.S32.HI UR5, URZ, 0x1f, UR4 ;  /* 0x0000001f3f057899 */ /* 0x000fe20008011404 */
[----:B------:R-:W-:Y:S01]  /*0b20*/  IMAD R86, R103, 0x8, R84 ;  /* 0x0000000867567824 */ /* 0x000fe200078e0254 */
[----:B--2---:R-:W-:Y:S01]  /*0b30*/  IADD3 R7, P0, P1, R5, UR4, R12 ;  /* 0x0000000405077c10 */ /* 0x004fe2000f91e00c */
[----:B------:R-:W-:Y:S01]  /*0b40*/  IMAD R127, R15, 0x2, R126 ;  /* 0x000000020f7f7824 */ /* 0x000fe200078e027e */
[-C--:B------:R-:W-:Y:S01]  /*0b50*/  LEA.HI.X.SX32 R22, R6, R9.reuse, 0x1, P3 ;  /* 0x0000000906167211 */ /* 0x080fe200018f0eff */
[----:B------:R-:W-:Y:S01]  /*0b60*/  IMAD R88, R103, 0x4, R86 ;  /* 0x0000000467587824 */ /* 0x000fe200078e0256 */
[----:B------:R-:W-:Y:S01]  /*0b70*/  LEA.HI.X.SX32 R80, R80, R9, 0x1, P2 ;  /* 0x0000000950507211 */ /* 0x000fe200010f0eff */
[----:B------:R-:W-:Y:S01]  /*0b80*/  IMAD R128, R15, 0x2, R127 ;  /* 0x000000020f807824 */ /* 0x000fe200078e027f */
[----:B------:R-:W-:Y:S01]  /*0b90*/  SHF.R.S32.HI R12, RZ, 0x1f, R5 ;  /* 0x0000001fff0c7819 */ /* 0x000fe20000011405 */
[----:B------:R-:W-:Y:S01]  /*0ba0*/  IMAD R90, R103, 0x4, R88 ;  /* 0x00000004675a7824 */ /* 0x000fe200078e0258 */
[-C--:B------:R-:W-:Y:S01]  /*0bb0*/  IADD3 R77, P3, R76, R99.reuse, RZ ;  /* 0x000000634c4d7210 */ /* 0x080fe20007f7e0ff */
[----:B------:R-:W-:Y:S01]  /*0bc0*/  IMAD R132, R15, 0x4, R128 ;  /* 0x000000040f847824 */ /* 0x000fe200078e0280 */
[----:B------:R-:W-:Y:S01]  /*0bd0*/  IADD3 R87, P2, R86, R99, RZ ;  /* 0x0000006356577210 */ /* 0x000fe20007f5e0ff */
[----:B------:R-:W-:Y:S01]  /*0be0*/  IMAD R92, R103, 0x4, R90 ;  /* 0x00000004675c7824 */ /* 0x000fe200078e025a */
[-C--:B------:R-:W-:Y:S01]  /*0bf0*/  LEA.HI.X.SX32 R76, R76, R9.reuse, 0x1, P3 ;  /* 0x000000094c4c7211 */ /* 0x080fe200018f0eff */
[C---:B------:R-:W-:Y:S01]  /*0c00*/  IMAD R133, R15.reuse, 0x2, R132 ;  /* 0x000000020f857824 */ /* 0x040fe200078e0284 */
[----:B------:R-:W-:Y:S01]  /*0c10*/  LEA.HI.X.SX32 R86, R86, R9, 0x1, P2 ;  /* 0x0000000956567211 */ /* 0x000fe200010f0eff */
[----:B------:R-:W-:Y:S01]  /*0c20*/  IMAD R8, R8, R103, RZ ;  /* 0x0000006708087224 */ /* 0x000fe200078e02ff */
[----:B------:R-:W-:Y:S01]  /*0c30*/  IADD3.X R5, R12, UR5, R13, P0, P1 ;  /* 0x000000050c057c10 */ /* 0x000fe200087e240d */
[----:B------:R-:W-:Y:S01]  /*0c40*/  IMAD R134, R15, 0x2, R133 ;  /* 0x000000020f867824 */ /* 0x000fe200078e0285 */
[----:B------:R-:W-:Y:S01]  /*0c50*/  IADD3 R83, P3, R82, R99, RZ ;  /* 0x0000006352537210 */ /* 0x000fe20007f7e0ff */
[----:B------:R-:W-:Y:S01]  /*0c60*/  IMAD R4, R4, R15, RZ ;  /* 0x0000000f04047224 */ /* 0x000fe200078e02ff */
[----:B------:R-:W-:Y:S01]  /*0c70*/  IADD3 R93, P2, R92, R99, RZ ;  /* 0x000000635c5d7210 */ /* 0x000fe20007f5e0ff */
[----:B------:R-:W-:Y:S01]  /*0c80*/  IMAD R94, R103, 0x4, R92 ;  /* 0x00000004675e7824 */ /* 0x000fe200078e025c */
[-C--:B------:R-:W-:Y:S01]  /*0c90*/  IADD3 R100, P0, R115, R7.reuse, RZ ;  /* 0x0000000773647210 */ /* 0x080fe20007f1e0ff */
[C---:B------:R-:W-:Y:S01]  /*0ca0*/  IMAD R13, R15.reuse, 0x2, R134 ;  /* 0x000000020f0d7824 */ /* 0x040fe200078e0286 */
[----:B------:R-:W-:Y:S01]  /*0cb0*/  IADD3 R101, P1, R116, R7, RZ ;  /* 0x0000000774657210 */ /* 0x000fe20007f3e0ff */
[----:B------:R-:W-:Y:S01]  /*0cc0*/  IMAD R24, R24, R15, RZ ;  /* 0x0000000f18187224 */ /* 0x000fe200078e02ff */
[----:B------:R-:W-:Y:S01]  /*0cd0*/  IADD3 R73, P4, R8, R99, RZ ;  /* 0x0000006308497210 */ /* 0x000fe20007f9e0ff */
[----:B------:R-:W-:Y:S01]  /*0ce0*/  IMAD R12, R15, 0x2, R13 ;  /* 0x000000020f0c7824 */ /* 0x000fe200078e020d */
[-C--:B------:R-:W-:Y:S01]  /*0cf0*/  LEA.HI.X.SX32 R82, R82, R9.reuse, 0x1, P3 ;  /* 0x0000000952527211 */ /* 0x080fe200018f0eff */
[----:B------:R-:W-:Y:S01]  /*0d00*/  IMAD R96, R103, 0x4, R94 ;  /* 0x0000000467607824 */ /* 0x000fe200078e025e */
[----:B------:R-:W-:Y:S01]  /*0d10*/  LEA.HI.X.SX32 R92, R92, R9, 0x1, P2 ;  /* 0x000000095c5c7211 */ /* 0x000fe200010f0eff */
[----:B------:R-:W-:Y:S01]  /*0d20*/  IMAD R11, R15, 0x2, R12 ;  /* 0x000000020f0b7824 */ /* 0x000fe200078e020c */
[-C--:B------:R-:W-:Y:S01]  /*0d30*/  LEA.HI.X.SX32 R115, R115, R5.reuse, 0x1, P0 ;  /* 0x0000000573737211 */ /* 0x080fe200000f0eff */
[----:B------:R-:W-:Y:S01]  /*0d40*/  IMAD R98, R103, 0x4, R96 ;  /* 0x0000000467627824 */ /* 0x000fe200078e0260 */
[----:B------:R-:W-:Y:S01]  /*0d50*/  LEA.HI.X.SX32 R116, R116, R5, 0x1, P1 ;  /* 0x0000000574747211 */ /* 0x000fe200008f0eff */
[----:B------:R-:W-:Y:S01]  /*0d60*/  IMAD R10, R15, 0x2, R11 ;  /* 0x000000020f0a7824 */ /* 0x000fe200078e020b */
[----:B------:R-:W-:Y:S01]  /*0d70*/  IADD3 R89, P3, R88, R99, RZ ;  /* 0x0000006358597210 */ /* 0x000fe20007f7e0ff */
[----:B------:R-:W-:Y:S01]  /*0d80*/  UIADD3 UR5, UR12, 0x800, URZ ;  /* 0x000008000c057890 */ /* 0x000fe2000fffe03f */
[-C--:B------:R-:W-:Y:S01]  /*0d90*/  IADD3 R102, P2, R4, R7.reuse, RZ ;  /* 0x0000000704667210 */ /* 0x080fe20007f5e0ff */
[----:B------:R-:W-:Y:S01]  /*0da0*/  IMAD.MOV.U32 R6, RZ, RZ, 0x5410 ;  /* 0x00005410ff067424 */ /* 0x000fe200078e00ff */
[-C--:B------:R-:W-:Y:S01]  /*0db0*/  IADD3 R118, P0, R121, R7.reuse, RZ ;  /* 0x0000000779767210 */ /* 0x080fe20007f1e0ff */
[----:B------:R-:W-:Y:S01]  /*0dc0*/  USHF.R.U32.HI UR5, URZ, 0x4, UR5 ;  /* 0x000000043f057899 */ /* 0x000fe20008011605 */
[----:B------:R-:W-:Y:S01]  /*0dd0*/  IADD3 R119, P1, R122, R7, RZ ;  /* 0x000000077a777210 */ /* 0x000fe20007f3e0ff */
[----:B------:R-:W-:Y:S01]  /*0de0*/  IMAD.MOV.U32 R136, RZ, RZ, 0x3f800000 ;  /* 0x3f800000ff887424 */ /* 0x000fe200078e00ff */
[----:B------:R-:W-:Y:S01]  /*0df0*/  LEA.HI.X.SX32 R72, R8, R9, 0x1, P4 ;  /* 0x0000000908487211 */ /* 0x000fe200020f0eff */
[----:B------:R-:W-:Y:S01]  /*0e00*/  USGXT.U32 UR6, UR5, 0xe ;  /* 0x0000000e0506789a */ /* 0x000fe20008000000 */
[----:B------:R-:W-:-:S02]  /*0e10*/  IADD3 R79, P4, R78, R99, RZ ;  /* 0x000000634e4f7210 */ /* 0x000fc40007f9e0ff */
[----:B------:R-:W-:Y:S02]  /*0e20*/  CS2R R62, SRZ ;  /* 0x00000000003e7805 */ /* 0x000fe4000001ff00 */
[----:B------:R-:W-:Y:S02]  /*0e30*/  LEA.HI.X.SX32 R88, R88, R9, 0x1, P3 ;  /* 0x0000000958587211 */ /* 0x000fe400018f0eff */
[----:B------:R-:W-:Y:S02]  /*0e40*/  CS2R R64, SRZ ;  /* 0x0000000000407805 */ /* 0x000fe4000001ff00 */
[-C--:B------:R-:W-:Y:S01]  /*0e50*/  LEA.HI.X.SX32 R117, R4, R5.reuse, 0x1, P2 ;  /* 0x0000000504757211 */ /* 0x080fe200010f0eff */
[----:B------:R-:W-:Y:S01]  /*0e60*/  IMAD.MOV.U32 R4, RZ, RZ, RZ ;  /* 0x000000ffff047224 */ /* 0x000fe200078e00ff */
[----:B------:R-:W-:Y:S02]  /*0e70*/  LEA.HI.X.SX32 R121, R121, R5, 0x1, P0 ;  /* 0x0000000579797211 */ /* 0x000fe400000f0eff */
[----:B------:R-:W-:-:S02]  /*0e80*/  CS2R R66, SRZ ;  /* 0x0000000000427805 */ /* 0x000fc4000001ff00 */
[----:B------:R-:W-:Y:S02]  /*0e90*/  LEA.HI.X.SX32 R122, R122, R5, 0x1, P1 ;  /* 0x000000057a7a7211 */ /* 0x000fe400008f0eff */
[----:B------:R-:W-:Y:S02]  /*0ea0*/  CS2R R68, SRZ ;  /* 0x0000000000447805 */ /* 0x000fe4000001ff00 */
[----:B------:R-:W-:Y:S02]  /*0eb0*/  IADD3 R95, P3, R94, R99, RZ ;  /* 0x000000635e5f7210 */ /* 0x000fe40007f7e0ff */
[----:B------:R-:W-:Y:S02]  /*0ec0*/  CS2R R70, SRZ ;  /* 0x0000000000467805 */ /* 0x000fe4000001ff00 */
[-C--:B------:R-:W-:Y:S01]  /*0ed0*/  IADD3 R123, P0, R126, R7.reuse, RZ ;  /* 0x000000077e7b7210 */ /* 0x080fe20007f1e0ff */
[----:B------:R-:W-:Y:S01]  /*0ee0*/  UMOV UR8, 0xfffffffe ;  /* 0xfffffffe00087882 */ /* 0x000fe20000000000 */
[CC--:B------:R-:W-:Y:S01]  /*0ef0*/  IADD3 R124, P1, R127.reuse, R7.reuse, RZ ;  /* 0x000000077f7c7210 */ /* 0x0c0fe20007f3e0ff */
[----:B------:R-:W-:Y:S01]  /*0f00*/  UMOV UR9, 0x7fffffdf ;  /* 0x7fffffdf00097882 */ /* 0x000fe20000000000 */
[----:B------:R-:W-:Y:S01]  /*0f10*/  IADD3 R125, P2, R128, R7, RZ ;  /* 0x00000007807d7210 */ /* 0x000fe20007f5e0ff */
[----:B------:R-:W-:Y:S01]  /*0f20*/  UMOV UR7, URZ ;  /* 0x0000003f00077c82 */ /* 0x000fe20008000000 */
[----:B------:R-:W-:Y:S01]  /*0f30*/  LEA.HI.X.SX32 R78, R78, R9, 0x1, P4 ;  /* 0x000000094e4e7211 */ /* 0x000fe200020f0eff */
[----:B------:R-:W-:Y:S01]  /*0f40*/  UMOV UR4, URZ ;  /* 0x0000003f00047c82 */ /* 0x000fe20008000000 */
[----:B------:R-:W-:Y:S01]  /*0f50*/  IADD3 R85, P4, R84, R99, RZ ;  /* 0x0000006354557210 */ /* 0x000fe20007f9e0ff */
[----:B------:R-:W-:Y:S01]  /*0f60*/  USGXT.U32 UR13, UR13, 0xe ;  /* 0x0000000e0d0d789a */ /* 0x000fe20008000000 */
[----:B------:R-:W-:Y:S01]  /*0f70*/  LEA.HI.X.SX32 R94, R94, R9, 0x1, P3 ;  /* 0x000000095e5e7211 */ /* 0x000fe200018f0eff */
[----:B------:R-:W-:Y:S01]  /*0f80*/  UIADD3.64 UR22, UR6, -UR8, URZ ;  /* 0x8000000806167297 */ /* 0x000fe2000fffe03f */
[-C--:B------:R-:W-:Y:S01]  /*0f90*/  LEA.HI.X.SX32 R126, R126, R5.reuse, 0x1, P0 ;  /* 0x000000057e7e7211 */ /* 0x080fe200000f0eff */
[----:B------:R-:W-:Y:S01]  /*0fa0*/  UMOV UR5, URZ ;  /* 0x0000003f00057c82 */ /* 0x000fe20008000000 */
[-C--:B------:R-:W-:Y:S01]  /*0fb0*/  LEA.HI.X.SX32 R127, R127, R5.reuse, 0x1, P1 ;  /* 0x000000057f7f7211 */ /* 0x080fe200008f0eff */
[----:B------:R-:W-:Y:S01]  /*0fc0*/  ULDC UR15, c[0x0][0x238] ;  /* 0x00008e00000f7ab9 */ /* 0x000fe20000000800 */
[----:B------:R-:W-:-:S02]  /*0fd0*/  LEA.HI.X.SX32 R128, R128, R5, 0x1, P2 ;  /* 0x0000000580807211 */ /* 0x000fc400010f0eff */
[-C--:B------:R-:W-:Y:S02]  /*0fe0*/  IADD3 R114, P3, R24, R7.reuse, RZ ;  /* 0x0000000718727210 */ /* 0x080fe40007f7e0ff */
[-C--:B------:R-:W-:Y:S02]  /*0ff0*/  IADD3 R129, P0, R132, R7.reuse, RZ ;  /* 0x0000000784817210 */ /* 0x080fe40007f1e0ff */
[-C--:B------:R-:W-:Y:S02]  /*1000*/  IADD3 R130, P1, R133, R7.reuse, RZ ;  /* 0x0000000785827210 */ /* 0x080fe40007f3e0ff */
[----:B------:R-:W-:Y:S02]  /*1010*/  IADD3 R131, P2, R134, R7, RZ ;  /* 0x0000000786837210 */ /* 0x000fe40007f5e0ff */
[----:B------:R-:W-:Y:S02]  /*1020*/  LEA.HI.X.SX32 R84, R84, R9, 0x1, P4 ;  /* 0x0000000954547211 */ /* 0x000fe400020f0eff */
[----:B------:R-:W-:-:S02]  /*1030*/  IADD3 R91, P4, R90, R99, RZ ;  /* 0x000000635a5b7210 */ /* 0x000fc40007f9e0ff */
[-C--:B------:R-:W-:Y:S02]  /*1040*/  LEA.HI.X.SX32 R120, R24, R5.reuse, 0x1, P3 ;  /* 0x0000000518787211 */ /* 0x080fe400018f0eff */
[-C--:B------:R-:W-:Y:S02]  /*1050*/  LEA.HI.X.SX32 R132, R132, R5.reuse, 0x1, P0 ;  /* 0x0000000584847211 */ /* 0x080fe400000f0eff */
[-C--:B------:R-:W-:Y:S02]  /*1060*/  LEA.HI.X.SX32 R133, R133, R5.reuse, 0x1, P1 ;  /* 0x0000000585857211 */ /* 0x080fe400008f0eff */
[----:B------:R-:W-:Y:S02]  /*1070*/  LEA.HI.X.SX32 R134, R134, R5, 0x1, P2 ;  /* 0x0000000586867211 */ /* 0x000fe400010f0eff */
[-C--:B------:R-:W-:Y:S02]  /*1080*/  IADD3 R17, P0, R13, R7.reuse, RZ ;  /* 0x000000070d117210 */ /* 0x080fe40007f1e0ff */
[----:B------:R-:W-:-:S02]  /*1090*/  IADD3 R16, P1, R12, R7, RZ ;  /* 0x000000070c107210 */ /* 0x000fc40007f3e0ff */
[-C--:B------:R-:W-:Y:S02]  /*10a0*/  IADD3 R15, P2, R11, R7.reuse, RZ ;  /* 0x000000070b0f7210 */ /* 0x080fe40007f5e0ff */
[----:B------:R-:W-:Y:S02]  /*10b0*/  IADD3 R14, P3, R10, R7, RZ ;  /* 0x000000070a0e7210 */ /* 0x000fe40007f7e0ff */
[----:B------:R-:W-:Y:S02]  /*10c0*/  LEA.HI.X.SX32 R90, R90, R9, 0x1, P4 ;  /* 0x000000095a5a7211 */ /* 0x000fe400020f0eff */
[----:B------:R-:W-:Y:S02]  /*10d0*/  IADD3 R97, P4, R96, R99, RZ ;  /* 0x0000006360617210 */ /* 0x000fe40007f9e0ff */
[-C--:B------:R-:W-:Y:S02]  /*10e0*/  LEA.HI.X.SX32 R13, R13, R5.reuse, 0x1, P0 ;  /* 0x000000050d0d7211 */ /* 0x080fe400000f0eff */
[----:B------:R-:W-:-:S02]  /*10f0*/  LEA.HI.X.SX32 R12, R12, R5, 0x1, P1 ;  /* 0x000000050c0c7211 */ /* 0x000fc400008f0eff */
[-C--:B------:R-:W-:Y:S02]  /*1100*/  LEA.HI.X.SX32 R11, R11, R5.reuse, 0x1, P2 ;  /* 0x000000050b0b7211 */ /* 0x080fe400010f0eff */
[----:B------:R-:W-:Y:S01]  /*1110*/  LEA.HI.X.SX32 R10, R10, R5, 0x1, P3 ;  /* 0x000000050a0a7211 */ /* 0x000fe200018f0eff */
[----:B------:R-:W-:Y:S01]  /*1120*/  IMAD.MOV.U32 R5, RZ, RZ, 0x7632 ;  /* 0x00007632ff057424 */ /* 0x000fe200078e00ff */
[----:B------:R-:W-:Y:S02]  /*1130*/  IADD3 R99, P5, R98, R99, RZ ;  /* 0x0000006362637210 */ /* 0x000fe40007fbe0ff */
[----:B------:R-:W-:Y:S02]  /*1140*/  LOP3.LUT P1, RZ, R0, 0x2, RZ, 0xc0, !PT ;  /* 0x0000000200ff7812 */ /* 0x000fe4000782c0ff */
[-C--:B------:R-:W-:Y:S02]  /*1150*/  LEA.HI.X.SX32 R96, R96, R9.reuse, 0x1, P4 ;  /* 0x0000000960607211 */ /* 0x080fe400020f0eff */
[----:B------:R-:W-:-:S02]  /*1160*/  LEA.HI.X.SX32 R98, R98, R9, 0x1, P5 ;  /* 0x0000000962627211 */ /* 0x000fc400028f0eff */
[----:B------:R-:W-:Y:S02]  /*1170*/  LOP3.LUT P0, RZ, R0, 0x1, RZ, 0xc0, !PT ;  /* 0x0000000100ff7812 */ /* 0x000fe4000780c0ff */
[C---:B------:R-:W-:Y:S02]  /*1180*/  LOP3.LUT R9, R18.reuse, 0x10, RZ, 0x3c, !PT ;  /* 0x0000001012097812 */ /* 0x040fe400078e3cff */
[C---:B------:R-:W-:Y:S02]  /*1190*/  LOP3.LUT R8, R18.reuse, 0x20, RZ, 0x3c, !PT ;  /* 0x0000002012087812 */ /* 0x040fe400078e3cff */
[----:B------:R-:W-:Y:S02]  /*11a0*/  LOP3.LUT R7, R18, 0x30, RZ, 0x3c, !PT ;  /* 0x0000003012077812 */ /* 0x000fe400078e3cff */
[----:B------:R-:W-:Y:S02]  /*11b0*/  SEL R6, R6, 0x1054, !P1 ;  /* 0x0000105406067807 */ /* 0x000fe40004800000 */
[----:B------:R-:W-:-:S07]  /*11c0*/  SEL R5, R5, 0x3276, !P1 ;  /* 0x0000327605057807 */ /* 0x000fce0004800000 */
.L_x_1:
[----:B------:R-:W-:Y:S02]  /*11d0*/  SHF.R.S32.HI R49, RZ, 0x1f, R4 ;  /* 0x0000001fff317819 */ /* 0x000fe40000011404 */
[C---:B------:R-:W-:Y:S02]  /*11e0*/  IADD3 R26, P1, R4.reuse, R21, RZ ;  /* 0x00000015041a7210 */ /* 0x040fe40007f3e0ff */
[----:B------:R-:W-:-:S03]  /*11f0*/  IADD3 R24, P2, R4, R75, RZ ;  /* 0x0000004b04187210 */ /* 0x000fc60007f5e0ff */
[C---:B------:R-:W-:Y:S01]  /*1200*/  IMAD.X R27, R49.reuse, 0x1, R20, P1 ;  /* 0x00000001311b7824 */ /* 0x040fe200008e0614 */
[C---:B------:R-:W-:Y:S01]  /*1210*/  IADD3 R36, P1, R4.reuse, R77, RZ ;  /* 0x0000004d04247210 */ /* 0x040fe20007f3e0ff */
[C---:B------:R-:W-:Y:S01]  /*1220*/  IMAD.X R25, R49.reuse, 0x1, R74, P2 ;  /* 0x0000000131197824 */ /* 0x040fe200010e064a */
[C---:B------:R-:W-:Y:S02]  /*1230*/  IADD3 R34, P2, R4.reuse, R79, RZ ;  /* 0x0000004f04227210 */ /* 0x040fe40007f5e0ff */
[----:B------:R0:W2:Y:S01]  /*1240*/  LDG.E.U8 R39, desc[UR18][R26.64] ;  /* 0x000000121a277981 */ /* 0x0000a2000c1e1100 */
[C---:B------:R-:W-:Y:S01]  /*1250*/  IMAD.X R37, R49.reuse, 0x1, R76, P1 ;  /* 0x0000000131257824 */ /* 0x040fe200008e064c */
[C---:B------:R-:W-:Y:S01]  /*1260*/  IADD3 R32, P1, R4.reuse, R81, RZ ;  /* 0x0000005104207210 */ /* 0x040fe20007f3e0ff */
[C---:B------:R-:W-:Y:S01]  /*1270*/  IMAD.X R35, R49.reuse, 0x1, R78, P2 ;  /* 0x0000000131237824 */ /* 0x040fe200010e064e */
[C---:B------:R-:W-:Y:S01]  /*1280*/  IADD3 R30, P2, R4.reuse, R83, RZ ;  /* 0x00000053041e7210 */ /* 0x040fe20007f5e0ff */
[----:B------:R1:W3:Y:S02]  /*1290*/  LDG.E.U8 R38, desc[UR18][R24.64] ;  /* 0x0000001218267981 */ /* 0x0002e4000c1e1100 */
[C---:B------:R-:W-:Y:S01]  /*12a0*/  IMAD.X R33, R49.reuse, 0x1, R80, P1 ;  /* 0x0000000131217824 */ /* 0x040fe200008e0650 */
[C---:B------:R-:W-:Y:S01]  /*12b0*/  IADD3 R28, P1, R4.reuse, R85, RZ ;  /* 0x00000055041c7210 */ /* 0x040fe20007f3e0ff */
[C---:B------:R-:W-:Y:S01]  /*12c0*/  IMAD.X R31, R49.reuse, 0x1, R82, P2 ;  /* 0x00000001311f7824 */ /* 0x040fe200010e0652 */
[C---:B0-----:R-:W-:Y:S01]  /*12d0*/  IADD3 R26, P2, R4.reuse, R23, RZ ;  /* 0x00000017041a7210 */ /* 0x041fe20007f5e0ff */
[----:B------:R0:W4:Y:S02]  /*12e0*/  LDG.E.U8 R41, desc[UR18][R36.64] ;  /* 0x0000001224297981 */ /* 0x000124000c1e1100 */
[C---:B------:R-:W-:Y:S01]  /*12f0*/  IMAD.X R29, R49.reuse, 0x1, R84, P1 ;  /* 0x00000001311d7824 */ /* 0x040fe200008e0654 */
[----:B-1----:R-:W-:Y:S01]  /*1300*/  IADD3 R24, P1, R4, R87, RZ ;  /* 0x0000005704187210 */ /* 0x002fe20007f3e0ff */
[----:B------:R1:W5:Y:S01]  /*1310*/  LDG.E.U8 R40, desc[UR18][R34.64] ;  /* 0x0000001222287981 */ /* 0x000362000c1e1100 */
[----:B------:R-:W-:-:S03]  /*1320*/  IMAD.X R27, R49, 0x1, R22, P2 ;  /* 0x00000001311b7824 */ /* 0x000fc600010e0616 */
[----:B------:R-:W-:Y:S01]  /*1330*/  IMAD.X R25, R49, 0x1, R86, P1 ;  /* 0x0000000131197824 */ /* 0x000fe200008e0656 */
[C---:B0-----:R-:W-:Y:S01]  /*1340*/  IADD3 R36, P2, R4.reuse, R91, RZ ;  /* 0x0000005b04247210 */ /* 0x041fe20007f5e0ff */
[----:B------:R0:W3:Y:S01]  /*1350*/  LDG.E.U8 R43, desc[UR18][R32.64] ;  /* 0x00000012202b7981 */ /* 0x0000e2000c1e1100 */
[----:B-1----:R-:W-:-:S03]  /*1360*/  IADD3 R34, P1, R4, R95, RZ ;  /* 0x0000005f04227210 */ /* 0x002fc60007f3e0ff */
[----:B------:R1:W5:Y:S01]  /*1370*/  LDG.E.U8 R104, desc[UR18][R30.64] ;  /* 0x000000121e687981 */ /* 0x000362000c1e1100 */
[C---:B------:R-:W-:Y:S02]  /*1380*/  IMAD.X R37, R49.reuse, 0x1, R90, P2 ;  /* 0x0000000131257824 */ /* 0x040fe400010e065a */
[----:B------:R-:W-:Y:S01]  /*1390*/  IMAD.X R35, R49, 0x1, R94, P1 ;  /* 0x0000000131237824 */ /* 0x000fe200008e065e */
[C---:B0-----:R-:W-:Y:S01]  /*13a0*/  IADD3 R32, P2, R4.reuse, R99, RZ ;  /* 0x0000006304207210 */ /* 0x041fe20007f5e0ff */
[----:B------:R0:W5:Y:S01]  /*13b0*/  LDG.E.U8 R45, desc[UR18][R28.64] ;  /* 0x000000121c2d7981 */ /* 0x000162000c1e1100 */
[----:B-1----:R-:W-:-:S03]  /*13c0*/  IADD3 R30, P1, R4, R89, RZ ;  /* 0x00000059041e7210 */ /* 0x002fc60007f3e0ff */
[----:B------:R1:W5:Y:S01]  /*13d0*/  LDG.E.U8 R106, desc[UR18][R26.64] ;  /* 0x000000121a6a7981 */ /* 0x000362000c1e1100 */
[----:B------:R-:W-:-:S03]  /*13e0*/  IMAD.X R33, R49, 0x1, R98, P2 ;  /* 0x0000000131217824 */ /* 0x000fc600010e0662 */
[----:B------:R1:W5:Y:S01]  /*13f0*/  LDG.E.U8 R47, desc[UR18][R24.64] ;  /* 0x00000012182f7981 */ /* 0x000362000c1e1100 */
[----:B------:R-:W-:Y:S01]  /*1400*/  IMAD.X R31, R49, 0x1, R88, P1 ;  /* 0x00000001311f7824 */ /* 0x000fe200008e0658 */
[C---:B0-----:R-:W-:Y:S02]  /*1410*/  IADD3 R28, P2, R4.reuse, R93, RZ ;  /* 0x0000005d041c7210 */ /* 0x041fe40007f5e0ff */
[----:B------:R-:W5:Y:S01]  /*1420*/  LDG.E.U8 R37, desc[UR18][R36.64] ;  /* 0x0000001224257981 */ /* 0x000f62000c1e1100 */
[----:B-1----:R-:W-:-:S03]  /*1430*/  IADD3 R26, P3, R4, R97, RZ ;  /* 0x00000061041a7210 */ /* 0x002fc60007f7e0ff */
[----:B------:R-:W5:Y:S01]  /*1440*/  LDG.E.U8 R35, desc[UR18][R34.64] ;  /* 0x0000001222237981 */ /* 0x000f62000c1e1100 */
[----:B------:R-:W-:Y:S01]  /*1450*/  IADD3 R24, P1, R4, R73, RZ ;  /* 0x0000004904187210 */ /* 0x000fe20007f3e0ff */
[C---:B------:R-:W-:Y:S02]  /*1460*/  IMAD.X R29, R49.reuse, 0x1, R92, P2 ;  /* 0x00000001311d7824 */ /* 0x040fe400010e065c */
[----:B------:R-:W5:Y:S01]  /*1470*/  LDG.E.U8 R33, desc[UR18][R32.64] ;  /* 0x0000001220217981 */ /* 0x000f62000c1e1100 */
[C---:B------:R-:W-:Y:S02]  /*1480*/  IMAD.X R27, R49.reuse, 0x1, R96, P3 ;  /* 0x00000001311b7824 */ /* 0x040fe400018e0660 */
[----:B------:R-:W-:Y:S01]  /*1490*/  IMAD.X R25, R49, 0x1, R72, P1 ;  /* 0x0000000131197824 */ /* 0x000fe200008e0648 */
[----:B------:R-:W5:Y:S04]  /*14a0*/  LDG.E.U8 R108, desc[UR18][R30.64] ;  /* 0x000000121e6c7981 */ /* 0x000f68000c1e1100 */
[----:B------:R-:W5:Y:S04]  /*14b0*/  LDG.E.U8 R110, desc[UR18][R28.64] ;  /* 0x000000121c6e7981 */ /* 0x000f68000c1e1100 */
[----:B------:R-:W5:Y:S04]  /*14c0*/  LDG.E.U8 R112, desc[UR18][R26.64] ;  /* 0x000000121a707981 */ /* 0x000f68000c1e1100 */
[----:B------:R-:W5:Y:S01]  /*14d0*/  LDG.E.U8 R140, desc[UR18][R24.64] ;  /* 0x00000012188c7981 */ /* 0x000f62000c1e1100 */
[----:B------:R-:W-:Y:S01]  /*14e0*/  UMOV UR8, UR13 ;  /* 0x0000000d00087c82 */ /* 0x000fe20008000000 */
[----:B------:R-:W-:Y:S01]  /*14f0*/  UMOV UR9, 0xc0000010 ;  /* 0xc000001000097882 */ /* 0x000fe20000000000 */
[----:B------:R-:W-:Y:S01]  /*1500*/  UMOV UR10, UR6 ;  /* 0x00000006000a7c82 */ /* 0x000fe20008000000 */
[----:B------:R-:W-:Y:S06]  /*1510*/  BAR.SYNC.DEFER_BLOCKING 0x0 ;  /* 0x0000000000007b1d */ /* 0x000fec0000010000 */
[----:B------:R-:W-:Y:S01]  /*1520*/  UMOV UR11, 0xc0000010 ;  /* 0xc0000010000b7882 */ /* 0x000fe20000000000 */
[----:B--2---:R-:W-:Y:S04]  /*1530*/  STS.U8 [R18+UR12+0x800], R39 ;  /* 0x0008002712007988 */ /* 0x004fe8000800000c */
[----:B----4-:R-:W-:Y:S04]  /*1540*/  STS.U8 [R18+UR12+0x900], R41 ;  /* 0x0009002912007988 */ /* 0x010fe8000800000c */
[----:B---3--:R-:W-:Y:S04]  /*1550*/  STS.U8 [R18+UR12+0xa00], R43 ;  /* 0x000a002b12007988 */ /* 0x008fe8000800000c */
[----:B-----5:R-:W-:Y:S04]  /*1560*/  STS.U8 [R18+UR12+0xb00], R45 ;  /* 0x000b002d12007988 */ /* 0x020fe8000800000c */
[----:B------:R-:W-:Y:S04]  /*1570*/  STS.U8 [R18+UR12+0xc00], R47 ;  /* 0x000c002f12007988 */ /* 0x000fe8000800000c */
[----:B------:R-:W-:Y:S04]  /*1580*/  STS.U8 [R18+UR12+0xd00], R37 ;  /* 0x000d002512007988 */ /* 0x000fe8000800000c */
[----:B------:R-:W-:Y:S04]  /*1590*/  STS.U8 [R18+UR12+0xe00], R35 ;  /* 0x000e002312007988 */ /* 0x000fe8000800000c */
[----:B------:R-:W-:Y:S04]  /*15a0*/  STS.U8 [R18+UR12+0xf00], R33 ;  /* 0x000f002112007988 */ /* 0x000fe8000800000c */
[----:B------:R-:W-:Y:S04]  /*15b0*/  STS.U8 [R9+UR12+0x880], R38 ;  /* 0x0008802609007988 */ /* 0x000fe8000800000c */
[----:B------:R-:W-:Y:S04]  /*15c0*/  STS.U8 [R9+UR12+0x980], R40 ;  /* 0x0009802809007988 */ /* 0x000fe8000800000c */
[----:B------:R0:W-:Y:S04]  /*15d0*/  STS.U8 [R9+UR12+0xa80], R104 ;  /* 0x000a806809007988 */ /* 0x0001e8000800000c */
[----:B------:R1:W-:Y:S04]  /*15e0*/  STS.U8 [R9+UR12+0xb80], R106 ;  /* 0x000b806a09007988 */ /* 0x0003e8000800000c */
[----:B------:R2:W-:Y:S01]  /*15f0*/  STS.U8 [R9+UR12+0xc80], R108 ;  /* 0x000c806c09007988 */ /* 0x0005e2000800000c */
[----:B0-----:R-:W-:-:S03]  /*1600*/  IADD3 R104, P3, R118, UR4, RZ ;  /* 0x0000000476687c10 */ /* 0x001fc6000ff7e0ff */
[----:B------:R-:W-:Y:S01]  /*1610*/  STS.U8 [R9+UR12+0xd80], R110 ;  /* 0x000d806e09007988 */ /* 0x000fe2000800000c */
[----:B-1----:R-:W-:-:S03]  /*1620*/  IADD3 R106, P1, R100, UR4, RZ ;  /* 0x00000004646a7c10 */ /* 0x002fc6000ff3e0ff */
[----:B------:R-:W-:Y:S01]  /*1630*/  STS.U8 [R9+UR12+0xe80], R112 ;  /* 0x000e807009007988 */ /* 0x000fe2000800000c */
[----:B--2---:R-:W-:-:S03]  /*1640*/  IADD3 R108, P2, R101, UR4, RZ ;  /* 0x00000004656c7c10 */ /* 0x004fc6000ff5e0ff */
[----:B------:R0:W-:Y:S01]  /*1650*/  STS.U8 [R9+UR12+0xf80], R140 ;  /* 0x000f808c09007988 */ /* 0x0001e2000800000c */
[----:B------:R1:W-:Y:S06]  /*1660*/  MEMBAR.ALL.CTA ;  /* 0x0000000000007992 */ /* 0x0003ec0000008000 */
[----:B-1----:R-:W1:Y:S02]  /*1670*/  FENCE.VIEW.ASYNC.S ;  /* 0x00000000000073c6 */ /* 0x002e640000000000 */
[----:B-1----:R-:W-:Y:S06]  /*1680*/  BAR.SYNC.DEFER_BLOCKING 0x0 ;  /* 0x0000000000007b1d */ /* 0x002fec0000010000 */
[----:B------:R-:W-:-:S06]  /*1690*/  WARPGROUP.ARRIVE ;  /* 0x00000000000079c5 */ /* 0x000fcc0000000000 */
[----:B------:R-:W-:Y:S01]  /*16a0*/  QGMMA.64x64x32.F32.E4M3.E4M3 R24, gdesc[UR8], RZ, !UPT, gsb0 ;  /* 0x00e00000081879f3 */ /* 0x000fe2000c0008ff */
[----:B------:R-:W-:-:S06]  /*16b0*/  USHF.R.S32.HI UR8, URZ, 0x1f, UR4 ;  /* 0x0000001f3f087899 */ /* 0x000fcc0008011404 */
[----:B------:R-:W-:Y:S02]  /*16c0*/  IADD3.X R107, R115, UR8, RZ, P1, !PT ;  /* 0x00000008736b7c10 */ /* 0x000fe40008ffe4ff */
[----:B------:R-:W-:-:S03]  /*16d0*/  IADD3.X R109, R116, UR8, RZ, P2, !PT ;  /* 0x00000008746d7c10 */ /* 0x000fc600097fe4ff */
[----:B------:R-:W2:Y:S04]  /*16e0*/  LDG.E.U8 R139, desc[UR18][R106.64] ;  /* 0x000000126a8b7981 */ /* 0x000ea8000c1e1100 */
[----:B0-----:R0:W3:Y:S01]  /*16f0*/  LDG.E.U8 R140, desc[UR18][R108.64] ;  /* 0x000000126c8c7981 */ /* 0x0010e2000c1e1100 */
[----:B------:R-:W-:Y:S01]  /*1700*/  IADD3 R112, P2, R123, UR4, RZ ;  /* 0x000000047b707c10 */ /* 0x000fe2000ff5e0ff */
[----:B------:R-:W-:Y:S02]  /*1710*/  WARPGROUP.DEPBAR.LE gsb0, 0x0 ;  /* 0x00008000000079c5 */ /* 0x000fe40000010000 */
[----:B------:R-:W-:Y:S01]  /*1720*/  FMUL R105, R26, UR15 ;  /* 0x0000000f1a697c20 */ /* 0x000fe20008400000 */
[----:B------:R-:W-:Y:S01]  /*1730*/  FMUL R110, R27, UR15 ;  /* 0x0000000f1b6e7c20 */ /* 0x000fe20008400000 */
[----:B------:R-:W-:Y:S01]  /*1740*/  FMUL R111, R30, UR15 ;  /* 0x0000000f1e6f7c20 */ /* 0x000fe20008400000 */
[----:B------:R-:W-:-:S03]  /*1750*/  FMUL R113, R31, UR15 ;  /* 0x0000000f1f717c20 */ /* 0x000fc60008400000 */
[----:B------:R-:W-:Y:S01]  /*1760*/  FMNMX R110, R105, R110, !PT ;  /* 0x0000006e696e7209 */ /* 0x000fe20007800000 */
[----:B------:R-:W-:-:S03]  /*1770*/  FMUL R144, R34, UR15 ;  /* 0x0000000f22907c20 */ /* 0x000fc60008400000 */
[----:B------:R-:W-:Y:S01]  /*1780*/  FMNMX R142, R111, R110, !PT ;  /* 0x0000006e6f8e7209 */ /* 0x000fe20007800000 */
[----:B0-----:R-:W-:-:S03]  /*1790*/  FMUL R108, R35, UR15 ;  /* 0x0000000f236c7c20 */ /* 0x001fc60008400000 */
[----:B------:R-:W-:Y:S02]  /*17a0*/  FMNMX R107, R113, R142, !PT ;  /* 0x0000008e716b7209 */ /* 0x000fe40007800000 */
[----:B------:R-:W-:Y:S02]  /*17b0*/  IADD3 R110, P1, R119, UR4, RZ ;  /* 0x00000004776e7c10 */ /* 0x000fe4000ff3e0ff */
[----:B------:R-:W-:Y:S02]  /*17c0*/  FMNMX R109, R144, R107, !PT ;  /* 0x0000006b906d7209 */ /* 0x000fe40007800000 */
[----:B------:R-:W-:Y:S02]  /*17d0*/  IADD3.X R111, R122, UR8, RZ, P1, !PT ;  /* 0x000000087a6f7c10 */ /* 0x000fe40008ffe4ff */
[----:B------:R-:W-:Y:S01]  /*17e0*/  FMNMX R146, R108, R109, !PT ;  /* 0x0000006d6c927209 */ /* 0x000fe20007800000 */
[----:B------:R-:W-:Y:S01]  /*17f0*/  FMUL R109, R38, UR15 ;  /* 0x0000000f266d7c20 */ /* 0x000fe20008400000 */
[----:B------:R-:W-:Y:S01]  /*1800*/  IADD3 R106, P1, R124, UR4, RZ ;  /* 0x000000047c6a7c10 */ /* 0x000fe2000ff3e0ff */
[----:B------:R0:W4:Y:S01]  /*1810*/  LDG.E.U8 R142, desc[UR18][R110.64] ;  /* 0x000000126e8e7981 */ /* 0x000122000c1e1100 */
[----:B------:R-:W-:-:S02]  /*1820*/  IADD3.X R113, R126, UR8, RZ, P2, !PT ;  /* 0x000000087e717c10 */ /* 0x000fc400097fe4ff */
[----:B------:R-:W-:Y:S02]  /*1830*/  FMNMX R146, R109, R146, !PT ;  /* 0x000000926d927209 */ /* 0x000fe40007800000 */
[----:B------:R-:W-:Y:S01]  /*1840*/  IADD3.X R107, R127, UR8, RZ, P1, !PT ;  /* 0x000000087f6b7c10 */ /* 0x000fe20008ffe4ff */
[----:B------:R1:W5:Y:S01]  /*1850*/  LDG.E.U8 R143, desc[UR18][R112.64] ;  /* 0x00000012708f7981 */ /* 0x000362000c1e1100 */
[----:B0-----:R-:W-:-:S03]  /*1860*/  FMUL R111, R39, UR15 ;  /* 0x0000000f276f7c20 */ /* 0x001fc60008400000 */
[----:B------:R0:W4:Y:S01]  /*1870*/  LDG.E.U8 R144, desc[UR18][R106.64] ;  /* 0x000000126a907981 */ /* 0x000122000c1e1100 */
[----:B-1----:R-:W-:Y:S01]  /*1880*/  FMUL R112, R42, UR15 ;  /* 0x0000000f2a707c20 */ /* 0x002fe20008400000 */
[----:B------:R-:W-:Y:S02]  /*1890*/  FMNMX R113, R111, R146, !PT ;  /* 0x000000926f717209 */ /* 0x000fe40007800000 */
[----:B------:R-:W-:Y:S01]  /*18a0*/  IADD3.X R105, R121, UR8, RZ, P3, !PT ;  /* 0x0000000879697c10 */ /* 0x000fe20009ffe4ff */
[----:B0-----:R-:W-:Y:S01]  /*18b0*/  FMUL R106, R43, UR15 ;  /* 0x0000000f2b6a7c20 */ /* 0x001fe20008400000 */
[----:B------:R-:W-:Y:S02]  /*18c0*/  FMNMX R113, R112, R113, !PT ;  /* 0x0000007170717209 */ /* 0x000fe40007800000 */
[----:B------:R-:W-:Y:S01]  /*18d0*/  IADD3 R108, P2, R16, UR4, RZ ;  /* 0x00000004106c7c10 */ /* 0x000fe2000ff5e0ff */
[----:B------:R-:W-:Y:S01]  /*18e0*/  FMUL R107, R46, UR15 ;  /* 0x0000000f2e6b7c20 */ /* 0x000fe20008400000 */
[----:B------:R-:W-:Y:S01]  /*18f0*/  FMNMX R148, R106, R113, !PT ;  /* 0x000000716a947209 */ /* 0x000fe20007800000 */
[----:B------:R0:W4:Y:S01]  /*1900*/  LDG.E.U8 R141, desc[UR18][R104.64] ;  /* 0x00000012688d7981 */ /* 0x000122000c1e1100 */
[----:B------:R-:W-:Y:S01]  /*1910*/  IADD3.X R109, R12, UR8, RZ, P2, !PT ;  /* 0x000000080c6d7c10 */ /* 0x000fe200097fe4ff */
[----:B------:R-:W-:Y:S01]  /*1920*/  FMUL R112, R47, UR15 ;  /* 0x0000000f2f707c20 */ /* 0x000fe20008400000 */
[----:B------:R-:W-:-:S02]  /*1930*/  FMNMX R113, R107, R148, !PT ;  /* 0x000000946b717209 */ /* 0x000fc40007800000 */
[----:B------:R-:W-:Y:S01]  /*1940*/  IADD3 R106, P2, R14, UR4, RZ ;  /* 0x000000040e6a7c10 */ /* 0x000fe2000ff5e0ff */
[----:B------:R1:W3:Y:S01]  /*1950*/  LDG.E.U8 R147, desc[UR18][R108.64] ;  /* 0x000000126c937981 */ /* 0x0002e2000c1e1100 */
[----:B0-----:R-:W-:Y:S02]  /*1960*/  IADD3 R104, P1, R125, UR4, RZ ;  /* 0x000000047d687c10 */ /* 0x001fe4000ff3e0ff */
[----:B------:R-:W-:Y:S02]  /*1970*/  FMNMX R113, R112, R113, !PT ;  /* 0x0000007170717209 */ /* 0x000fe40007800000 */
[----:B------:R-:W-:Y:S01]  /*1980*/  IADD3.X R105, R128, UR8, RZ, P1, !PT ;  /* 0x0000000880697c10 */ /* 0x000fe20008ffe4ff */
[----:B-1----:R-:W-:Y:S01]  /*1990*/  FMUL R108, R50, UR15 ;  /* 0x0000000f326c7c20 */ /* 0x002fe20008400000 */
[----:B------:R-:W-:Y:S02]  /*19a0*/  IADD3 R110, P1, R15, UR4, RZ ;  /* 0x000000040f6e7c10 */ /* 0x000fe4000ff3e0ff */
[----:B------:R-:W-:Y:S01]  /*19b0*/  IADD3.X R107, R10, UR8, RZ, P2, !PT ;  /* 0x000000080a6b7c10 */ /* 0x000fe200097fe4ff */
[----:B------:R0:W4:Y:S01]  /*19c0*/  LDG.E.U8 R145, desc[UR18][R104.64] ;  /* 0x0000001268917981 */ /* 0x000122000c1e1100 */
[----:B------:R-:W-:-:S02]  /*19d0*/  IADD3.X R111, R11, UR8, RZ, P1, !PT ;  /* 0x000000080b6f7c10 */ /* 0x000fc40008ffe4ff */
[----:B------:R-:W-:Y:S01]  /*19e0*/  FMNMX R109, R108, R113, !PT ;  /* 0x000000716c6d7209 */ /* 0x000fe20007800000 */
[----:B------:R-:W-:Y:S01]  /*19f0*/  FMUL R108, R51, UR15 ;  /* 0x0000000f336c7c20 */ /* 0x000fe20008400000 */
[----:B------:R-:W-:Y:S01]  /*1a00*/  IADD3 RZ, P1, R129, UR4, RZ ;  /* 0x0000000481ff7c10 */ /* 0x000fe2000ff3e0ff */
[----:B------:R1:W4:Y:S01]  /*1a10*/  LDG.E.U8 R149, desc[UR18][R106.64] ;  /* 0x000000126a957981 */ /* 0x000322000c1e1100 */
[----:B------:R-:W-:Y:S02]  /*1a20*/  IADD3 RZ, P2, R131, UR4, RZ ;  /* 0x0000000483ff7c10 */ /* 0x000fe4000ff5e0ff */
[----:B------:R-:W-:Y:S01]  /*1a30*/  FMNMX R109, R108, R109, !PT ;  /* 0x0000006d6c6d7209 */ /* 0x000fe20007800000 */
[----:B0-----:R-:W-:Y:S01]  /*1a40*/  VIADD R104, R129, UR4 ;  /* 0x0000000481687c36 */ /* 0x001fe20008000000 */
[----:B------:R-:W-:Y:S01]  /*1a50*/  IADD3.X R105, R132, UR8, RZ, P1, !PT ;  /* 0x0000000884697c10 */ /* 0x000fe20008ffe4ff */
[----:B------:R0:W4:Y:S01]  /*1a60*/  LDG.E.U8 R146, desc[UR18][R110.64] ;  /* 0x000000126e927981 */ /* 0x000122000c1e1100 */
[----:B------:R-:W-:Y:S01]  /*1a70*/  IADD3 RZ, P1, R130, UR4, RZ ;  /* 0x0000000482ff7c10 */ /* 0x000fe2000ff3e0ff */
[----:B-1----:R-:W-:Y:S01]  /*1a80*/  FMUL R106, R54, UR15 ;  /* 0x0000000f366a7c20 */ /* 0x002fe20008400000 */
[----:B------:R-:W-:Y:S01]  /*1a90*/  FMUL R107, R55, UR15 ;  /* 0x0000000f376b7c20 */ /* 0x000fe20008400000 */
[----:B------:R1:W3:Y:S01]  /*1aa0*/  LDG.E.U8 R151, desc[UR18][R104.64] ;  /* 0x0000001268977981 */ /* 0x0002e2000c1e1100 */
[----:B------:R-:W-:-:S02]  /*1ab0*/  IADD3.X R113, R134, UR8, RZ, P2, !PT ;  /* 0x0000000886717c10 */ /* 0x000fc400097fe4ff */
[----:B------:R-:W-:Y:S02]  /*1ac0*/  FMNMX R148, R106, R109, !PT ;  /* 0x0000006d6a947209 */ /* 0x000fe40007800000 */
[----:B0-----:R-:W-:Y:S01]  /*1ad0*/  IADD3.X R111, R133, UR8, RZ, P1, !PT ;  /* 0x00000008856f7c10 */ /* 0x001fe20008ffe4ff */
[----:B------:R-:W-:Y:S01]  /*1ae0*/  VIADD R110, R130, UR4 ;  /* 0x00000004826e7c36 */ /* 0x000fe20008000000 */
[----:B------:R-:W-:Y:S02]  /*1af0*/  IADD3 RZ, P1, R102, UR4, RZ ;  /* 0x0000000466ff7c10 */ /* 0x000fe4000ff3e0ff */
[----:B------:R-:W-:Y:S02]  /*1b00*/  IADD3 R106, P3, R114, UR4, RZ ;  /* 0x00000004726a7c10 */ /* 0x000fe4000ff7e0ff */
[----:B-1----:R-:W-:Y:S01]  /*1b10*/  IADD3 R104, P2, R17, UR4, RZ ;  /* 0x0000000411687c10 */ /* 0x002fe2000ff5e0ff */
[----:B------:R-:W-:Y:S01]  /*1b20*/  VIADD R112, R131, UR4 ;  /* 0x0000000483707c36 */ /* 0x000fe20008000000 */
[----:B------:R-:W-:Y:S01]  /*1b30*/  FMNMX R152, R107, R148, !PT ;  /* 0x000000946b987209 */ /* 0x000fe20007800000 */
[----:B------:R-:W-:Y:S01]  /*1b40*/  VIADD R108, R102, UR4 ;  /* 0x00000004666c7c36 */ /* 0x000fe20008000000 */
[----:B------:R-:W-:Y:S01]  /*1b50*/  IADD3.X R105, R13, UR8, RZ, P2, !PT ;  /* 0x000000080d697c10 */ /* 0x000fe200097fe4ff */
[----:B------:R0:W4:Y:S01]  /*1b60*/  LDG.E.U8 R110, desc[UR18][R110.64] ;  /* 0x000000126e6e7981 */ /* 0x000122000c1e1100 */
[----:B------:R-:W-:-:S02]  /*1b70*/  IADD3.X R109, R117, UR8, RZ, P1, !PT ;  /* 0x00000008756d7c10 */ /* 0x000fc40008ffe4ff */
[----:B------:R-:W-:Y:S01]  /*1b80*/  IADD3.X R107, R120, UR8, RZ, P3, !PT ;  /* 0x00000008786b7c10 */ /* 0x000fe20009ffe4ff */
[----:B------:R-:W4:Y:S04]  /*1b90*/  LDG.E.U8 R113, desc[UR18][R112.64] ;  /* 0x0000001270717981 */ /* 0x000f28000c1e1100 */
[----:B------:R-:W4:Y:S04]  /*1ba0*/  LDG.E.U8 R108, desc[UR18][R108.64] ;  /* 0x000000126c6c7981 */ /* 0x000f28000c1e1100 */
[----:B------:R-:W4:Y:S04]  /*1bb0*/  LDG.E.U8 R106, desc[UR18][R106.64] ;  /* 0x000000126a6a7981 */ /* 0x000f28000c1e1100 */
[----:B------:R1:W4:Y:S01]  /*1bc0*/  LDG.E.U8 R112, desc[UR18][R104.64] ;  /* 0x0000001268707981 */ /* 0x000322000c1e1100 */
[----:B0-----:R-:W-:Y:S01]  /*1bd0*/  FMUL R111, R24, UR15 ;  /* 0x0000000f186f7c20 */ /* 0x001fe20008400000 */
[----:B------:R-:W-:Y:S01]  /*1be0*/  FMUL R148, R25, UR15 ;  /* 0x0000000f19947c20 */ /* 0x000fe20008400000 */
[----:B------:R-:W-:Y:S01]  /*1bf0*/  FMUL R150, R28, UR15 ;  /* 0x0000000f1c967c20 */ /* 0x000fe20008400000 */
[----:B------:R-:W0:Y:S03]  /*1c00*/  SHFL.BFLY PT, R155, R152, 0x2, 0x1f ;  /* 0x0c401f00989b7f89 */ /* 0x000e2600000e0000 */
[----:B------:R-:W-:Y:S01]  /*1c10*/  FMNMX R153, R111, R148, !PT ;  /* 0x000000946f997209 */ /* 0x000fe20007800000 */
[----:B------:R-:W-:Y:S01]  /*1c20*/  FMUL R111, R29, UR15 ;  /* 0x0000000f1d6f7c20 */ /* 0x000fe20008400000 */
[----:B------:R-:W-:Y:S02]  /*1c30*/  BAR.SYNC.DEFER_BLOCKING 0x0 ;  /* 0x0000000000007b1d */ /* 0x000fe40000010000 */
[----:B------:R-:W-:Y:S01]  /*1c40*/  FMNMX R150, R150, R153, !PT ;  /* 0x0000009996967209 */ /* 0x000fe20007800000 */
[----:B-1----:R-:W-:-:S03]  /*1c50*/  FMUL R104, R32, UR15 ;  /* 0x0000000f20687c20 */ /* 0x002fc60008400000 */
[----:B------:R-:W-:Y:S01]  /*1c60*/  FMNMX R111, R111, R150, !PT ;  /* 0x000000966f6f7209 */ /* 0x000fe20007800000 */
[----:B------:R-:W-:-:S03]  /*1c70*/  FMUL R148, R33, UR15 ;  /* 0x0000000f21947c20 */ /* 0x000fc60008400000 */
        /* <DEDUP_REMOVED lines=15> */
[----:B------:R-:W-:Y:S01]  /*1d70*/  FMUL R105, R49, UR15 ;  /* 0x0000000f31697c20 */ /* 0x000fe20008400000 */
[----:B0-----:R-:W-:Y:S02]  /*1d80*/  FMNMX R155, R152, R155, !PT ;  /* 0x0000009b989b7209 */ /* 0x001fe40007800000 */
[----:B------:R-:W-:Y:S01]  /*1d90*/  FMNMX R148, R107, R148, !PT ;  /* 0x000000946b947209 */ /* 0x000fe20007800000 */
[----:B------:R-:W-:-:S03]  /*1da0*/  FMUL R107, R52, UR15 ;  /* 0x0000000f346b7c20 */ /* 0x000fc60008400000 */
[----:B------:R-:W-:Y:S01]  /*1db0*/  FMNMX R148, R105, R148, !PT ;  /* 0x0000009469947209 */ /* 0x000fe20007800000 */
[----:B------:R-:W0:Y:S01]  /*1dc0*/  SHFL.BFLY PT, R154, R155, 0x1, 0x1f ;  /* 0x0c201f009b9a7f89 */ /* 0x000e2200000e0000 */
[----:B------:R-:W-:Y:S02]  /*1dd0*/  FMUL R105, R53, UR15 ;  /* 0x0000000f35697c20 */ /* 0x000fe40008400000 */
[----:B------:R-:W-:-:S04]  /*1de0*/  FMNMX R148, R107, R148, !PT ;  /* 0x000000946b947209 */ /* 0x000fc80007800000 */
[----:B------:R-:W-:-:S05]  /*1df0*/  FMNMX R109, R105, R148, !PT ;  /* 0x00000094696d7209 */ /* 0x000fca0007800000 */
[----:B------:R-:W1:Y:S01]  /*1e00*/  SHFL.BFLY PT, R152, R109, 0x2, 0x1f ;  /* 0x0c401f006d987f89 */ /* 0x000e6200000e0000 */
[----:B0-----:R-:W-:-:S04]  /*1e10*/  FMNMX R154, R155, R154, !PT ;  /* 0x0000009a9b9a7209 */ /* 0x001fc80007800000 */
[----:B------:R-:W-:-:S05]  /*1e20*/  FMNMX R104, R154, R137, !PT ;  /* 0x000000899a687209 */ /* 0x000fca0007800000 */
[----:B------:R-:W-:Y:S01]  /*1e30*/  FFMA R35, R35, UR15, -R104 ;  /* 0x0000000f23237c23 */ /* 0x000fe20008000868 */
[----:B-1----:R-:W-:-:S03]  /*1e40*/  FMNMX R152, R109, R152, !PT ;  /* 0x000000986d987209 */ /* 0x002fc60007800000 */
[----:B------:R-:W-:Y:S01]  /*1e50*/  FMUL R148, R35, 1.4426950216293334961 ;  /* 0x3fb8aa3b23947820 */ /* 0x000fe20000400000 */
[--C-:B------:R-:W-:Y:S02]  /*1e60*/  FFMA R35, R43, UR15, -R104.reuse ;  /* 0x0000000f2b237c23 */ /* 0x100fe40008000868 */
[----:B------:R-:W0:Y:S01]  /*1e70*/  SHFL.BFLY PT, R43, R152, 0x1, 0x1f ;  /* 0x0c201f00982b7f89 */ /* 0x000e2200000e0000 */
[--C-:B------:R-:W-:Y:S01]  /*1e80*/  FFMA R38, R38, UR15, -R104.reuse ;  /* 0x0000000f26267c23 */ /* 0x100fe20008000868 */
[--C-:B------:R-:W-:Y:S01]  /*1e90*/  FFMA R34, R34, UR15, -R104.reuse ;  /* 0x0000000f22227c23 */ /* 0x100fe20008000868 */
[--C-:B------:R-:W-:Y:S02]  /*1ea0*/  FFMA R46, R46, UR15, -R104.reuse ;  /* 0x0000000f2e2e7c23 */ /* 0x100fe40008000868 */
[----:B------:R-:W-:Y:S01]  /*1eb0*/  FMUL R38, R38, 1.4426950216293334961 ;  /* 0x3fb8aa3b26267820 */ /* 0x000fe20000400000 */
[----:B------:R-:W-:Y:S01]  /*1ec0*/  FFMA R54, R54, UR15, -R104 ;  /* 0x0000000f36367c23 */ /* 0x000fe20008000868 */
[----:B------:R-:W-:-:S02]  /*1ed0*/  FMUL R34, R34, 1.4426950216293334961 ;  /* 0x3fb8aa3b22227820 */ /* 0x000fc40000400000 */
[----:B------:R1:W-:Y:S01]  /*1ee0*/  MUFU.EX2 R107, R38 ;  /* 0x00000026006b7308 */ /* 0x0003e20000000800 */
[--C-:B------:R-:W-:Y:S01]  /*1ef0*/  FFMA R42, R42, UR15, -R104.reuse ;  /* 0x0000000f2a2a7c23 */ /* 0x100fe20008000868 */
[----:B------:R-:W-:Y:S01]  /*1f00*/  FFMA R50, R50, UR15, -R104 ;  /* 0x0000000f32327c23 */ /* 0x000fe20008000868 */
[----:B0-----:R-:W-:-:S04]  /*1f10*/  FMNMX R43, R152, R43, !PT ;  /* 0x0000002b982b7209 */ /* 0x001fc80007800000 */
[----:B------:R-:W-:Y:S01]  /*1f20*/  FMNMX R43, R43, R138, !PT ;  /* 0x0000008a2b2b7209 */ /* 0x000fe20007800000 */
[----:B-1----:R-:W-:Y:S01]  /*1f30*/  FMUL R38, R46, 1.4426950216293334961 ;  /* 0x3fb8aa3b2e267820 */ /* 0x002fe20000400000 */
[----:B------:R-:W-:-:S03]  /*1f40*/  FMUL R46, R54, 1.4426950216293334961 ;  /* 0x3fb8aa3b362e7820 */ /* 0x000fc60000400000 */
[--C-:B------:R-:W-:Y:S01]  /*1f50*/  FFMA R28, R28, UR15, -R43.reuse ;  /* 0x0000000f1c1c7c23 */ /* 0x100fe2000800082b */
[--C-:B------:R-:W-:Y:S01]  /*1f60*/  FFMA R26, R26, UR15, -R104.reuse ;  /* 0x0000000f1a1a7c23 */ /* 0x100fe20008000868 */
[--C-:B------:R-:W-:Y:S02]  /*1f70*/  FFMA R27, R27, UR15, -R104.reuse ;  /* 0x0000000f1b1b7c23 */ /* 0x100fe40008000868 */
[----:B------:R-:W-:Y:S01]  /*1f80*/  FMUL R54, R28, 1.4426950216293334961 ;  /* 0x3fb8aa3b1c367820 */ /* 0x000fe20000400000 */
[--C-:B------:R-:W-:Y:S01]  /*1f90*/  FFMA R28, R29, UR15, -R43.reuse ;  /* 0x0000000f1d1c7c23 */ /* 0x100fe2000800082b */
[----:B------:R0:W-:Y:S01]  /*1fa0*/  MUFU.EX2 R105, R34 ;  /* 0x0000002200697308 */ /* 0x0001e20000000800 */
[--C-:B------:R-:W-:Y:S01]  /*1fb0*/  FFMA R32, R32, UR15, -R43.reuse ;  /* 0x0000000f20207c23 */ /* 0x100fe2000800082b */
[--C-:B------:R-:W-:Y:S01]  /*1fc0*/  FFMA R39, R39, UR15, -R104.reuse ;  /* 0x0000000f27277c23 */ /* 0x100fe20008000868 */
[----:B------:R-:W-:Y:S01]  /*1fd0*/  FMUL R26, R26, 1.4426950216293334961 ;  /* 0x3fb8aa3b1a1a7820 */ /* 0x000fe20000400000 */
[----:B------:R-:W-:Y:S01]  /*1fe0*/  FMUL R27, R27, 1.4426950216293334961 ;  /* 0x3fb8aa3b1b1b7820 */ /* 0x000fe20000400000 */
[--C-:B------:R-:W-:Y:S01]  /*1ff0*/  FFMA R24, R24, UR15, -R43.reuse ;  /* 0x0000000f18187c23 */ /* 0x100fe2000800082b */
[--C-:B------:R-:W-:Y:S01]  /*2000*/  FFMA R25, R25, UR15, -R43.reuse ;  /* 0x0000000f19197c23 */ /* 0x100fe2000800082b */
[----:B0-----:R-:W-:Y:S01]  /*2010*/  FMUL R34, R42, 1.4426950216293334961 ;  /* 0x3fb8aa3b2a227820 */ /* 0x001fe20000400000 */
[----:B------:R-:W-:Y:S01]  /*2020*/  FMUL R42, R50, 1.4426950216293334961 ;  /* 0x3fb8aa3b322a7820 */ /* 0x000fe20000400000 */
[----:B------:R-:W-:Y:S01]  /*2030*/  FMUL R50, R28, 1.4426950216293334961 ;  /* 0x3fb8aa3b1c327820 */ /* 0x000fe20000400000 */
[--C-:B------:R-:W-:Y:S01]  /*2040*/  FFMA R30, R30, UR15, -R104.reuse ;  /* 0x0000000f1e1e7c23 */ /* 0x100fe20008000868 */
[--C-:B------:R-:W-:Y:S01]  /*2050*/  FFMA R31, R31, UR15, -R104.reuse ;  /* 0x0000000f1f1f7c23 */ /* 0x100fe20008000868 */
[----:B------:R-:W-:Y:S01]  /*2060*/  FMUL R28, R32, 1.4426950216293334961 ;  /* 0x3fb8aa3b201c7820 */ /* 0x000fe20000400000 */
[--C-:B------:R-:W-:Y:S01]  /*2070*/  FFMA R32, R37, UR15, -R43.reuse ;  /* 0x0000000f25207c23 */ /* 0x100fe2000800082b */
[----:B------:R-:W-:Y:S01]  /*2080*/  FMUL R39, R39, 1.4426950216293334961 ;  /* 0x3fb8aa3b27277820 */ /* 0x000fe20000400000 */
[--C-:B------:R-:W-:Y:S01]  /*2090*/  FFMA R47, R47, UR15, -R104.reuse ;  /* 0x0000000f2f2f7c23 */ /* 0x100fe20008000868 */
[----:B------:R-:W-:Y:S01]  /*20a0*/  FMUL R24, R24, 1.4426950216293334961 ;  /* 0x3fb8aa3b18187820 */ /* 0x000fe20000400000 */
[----:B------:R-:W-:Y:S01]  /*20b0*/  FMUL R25, R25, 1.4426950216293334961 ;  /* 0x3fb8aa3b19197820 */ /* 0x000fe20000400000 */
[----:B------:R-:W-:Y:S01]  /*20c0*/  FMUL R30, R30, 1.4426950216293334961 ;  /* 0x3fb8aa3b1e1e7820 */ /* 0x000fe20000400000 */
[----:B------:R-:W-:Y:S01]  /*20d0*/  FMUL R31, R31, 1.4426950216293334961 ;  /* 0x3fb8aa3b1f1f7820 */ /* 0x000fe20000400000 */
[--C-:B------:R-:W-:Y:S01]  /*20e0*/  FFMA R51, R51, UR15, -R104.reuse ;  /* 0x0000000f33337c23 */ /* 0x100fe20008000868 */
[----:B------:R0:W-:Y:S01]  /*20f0*/  MUFU.EX2 R29, R54 ;  /* 0x00000036001d7308 */ /* 0x0001e20000000800 */
[----:B------:R-:W-:Y:S01]  /*2100*/  FFMA R55, R55, UR15, -R104 ;  /* 0x0000000f37377c23 */ /* 0x000fe20008000868 */
[----:B------:R-:W-:-:S06]  /*2110*/  FFMA R33, R33, UR15, -R43 ;  /* 0x0000000f21217c23 */ /* 0x000fcc000800082b */
[----:B------:R-:W-:Y:S01]  /*2120*/  MUFU.EX2 R26, R26 ;  /* 0x0000001a001a7308 */ /* 0x000fe20000000800 */
[----:B0-----:R-:W-:Y:S01]  /*2130*/  FMUL R54, R32, 1.4426950216293334961 ;  /* 0x3fb8aa3b20367820 */ /* 0x001fe20000400000 */
[----:B------:R-:W-:-:S06]  /*2140*/  FFMA R32, R40, UR15, -R43 ;  /* 0x0000000f28207c23 */ /* 0x000fcc000800082b */
[----:B------:R-:W0:Y:S01]  /*2150*/  MUFU.EX2 R27, R27 ;  /* 0x0000001b001b7308 */ /* 0x000e220000000800 */
[----:B------:R-:W-:Y:S01]  /*2160*/  FMUL R35, R35, 1.4426950216293334961 ;  /* 0x3fb8aa3b23237820 */ /* 0x000fe20000400000 */
[--C-:B------:R-:W-:Y:S01]  /*2170*/  FFMA R36, R36, UR15, -R43.reuse ;  /* 0x0000000f24247c23 */ /* 0x100fe2000800082b */
[----:B------:R-:W-:-:S05]  /*2180*/  FFMA R45, R45, UR15, -R43 ;  /* 0x0000000f2d2d7c23 */ /* 0x000fca000800082b */
[----:B------:R1:W-:Y:S01]  /*2190*/  MUFU.EX2 R150, R39 ;  /* 0x0000002700967308 */ /* 0x0003e20000000800 */
[----:B------:R-:W-:Y:S01]  /*21a0*/  FMUL R33, R33, 1.4426950216293334961 ;  /* 0x3fb8aa3b21217820 */ /* 0x000fe20000400000 */
[----:B------:R-:W-:Y:S01]  /*21b0*/  FFMA R44, R44, UR15, -R43 ;  /* 0x0000000f2c2c7c23 */ /* 0x000fe2000800082b */
[----:B-1----:R-:W-:Y:S01]  /*21c0*/  FMUL R39, R47, 1.4426950216293334961 ;  /* 0x3fb8aa3b2f277820 */ /* 0x002fe20000400000 */
[----:B------:R-:W-:Y:S01]  /*21d0*/  FMUL R47, R51, 1.4426950216293334961 ;  /* 0x3fb8aa3b332f7820 */ /* 0x000fe20000400000 */
[----:B------:R-:W-:-:S03]  /*21e0*/  FMUL R51, R55, 1.4426950216293334961 ;  /* 0x3fb8aa3b37337820 */ /* 0x000fc60000400000 */
[----:B------:R-:W-:Y:S01]  /*21f0*/  MUFU.EX2 R24, R24 ;  /* 0x0000001800187308 */ /* 0x000fe20000000800 */
[----:B------:R-:W-:Y:S01]  /*2200*/  FMUL R55, R32, 1.4426950216293334961 ;  /* 0x3fb8aa3b20377820 */ /* 0x000fe20000400000 */
[----:B------:R-:W-:-:S06]  /*2210*/  FFMA R32, R41, UR15, -R43 ;  /* 0x0000000f29207c23 */ /* 0x000fcc000800082b */
[----:B------:R-:W1:Y:S01]  /*2220*/  MUFU.EX2 R25, R25 ;  /* 0x0000001900197308 */ /* 0x000e620000000800 */
[----:B------:R-:W-:Y:S01]  /*2230*/  FMUL R36, R36, 1.4426950216293334961 ;  /* 0x3fb8aa3b24247820 */ /* 0x000fe20000400000 */
[----:B------:R-:W-:Y:S01]  /*2240*/  FMUL R32, R32, 1.4426950216293334961 ;  /* 0x3fb8aa3b20207820 */ /* 0x000fe20000400000 */
[----:B------:R-:W-:-:S05]  /*2250*/  FMUL R45, R45, 1.4426950216293334961 ;  /* 0x3fb8aa3b2d2d7820 */ /* 0x000fca0000400000 */
[----:B------:R-:W-:Y:S01]  /*2260*/  MUFU.EX2 R30, R30 ;  /* 0x0000001e001e7308 */ /* 0x000fe20000000800 */
[----:B------:R-:W-:-:S07]  /*2270*/  FMUL R109, R44, 1.4426950216293334961 ;  /* 0x3fb8aa3b2c6d7820 */ /* 0x000fce0000400000 */
[----:B------:R-:W2:Y:S01]  /*2280*/  MUFU.EX2 R31, R31 ;  /* 0x0000001f001f7308 */ /* 0x000ea20000000800 */
[--C-:B------:R-:W-:Y:S01]  /*2290*/  FFMA R48, R48, UR15, -R43.reuse ;  /* 0x0000000f30307c23 */ /* 0x100fe2000800082b */
[----:B------:R-:W-:-:S06]  /*22a0*/  FFMA R49, R49, UR15, -R43 ;  /* 0x0000000f31317c23 */ /* 0x000fcc000800082b */
[----:B------:R-:W5:Y:S01]  /*22b0*/  MUFU.EX2 R50, R50 ;  /* 0x0000003200327308 */ /* 0x000f620000000800 */
[--C-:B------:R-:W-:Y:S01]  /*22c0*/  FFMA R52, R52, UR15, -R43.reuse ;  /* 0x0000000f34347c23 */ /* 0x100fe2000800082b */
[----:B------:R-:W-:-:S06]  /*22d0*/  FFMA R53, R53, UR15, -R43 ;  /* 0x0000000f35357c23 */ /* 0x000fcc000800082b */
[----:B------:R-:W5:Y:S01]  /*22e0*/  MUFU.EX2 R148, R148 ;  /* 0x0000009400947308 */ /* 0x000f620000000800 */
[----:B------:R-:W-:-:S07]  /*22f0*/  FMUL R44, R48, 1.4426950216293334961 ;  /* 0x3fb8aa3b302c7820 */ /* 0x000fce0000400000 */
[----:B------:R-:W-:Y:S01]  /*2300*/  MUFU.EX2 R34, R34 ;  /* 0x0000002200227308 */ /* 0x000fe20000000800 */
[----:B------:R-:W-:-:S07]  /*2310*/  FMUL R49, R49, 1.4426950216293334961 ;  /* 0x3fb8aa3b31317820 */ /* 0x000fce0000400000 */
[----:B------:R-:W3:Y:S01]  /*2320*/  MUFU.EX2 R35, R35 ;  /* 0x0000002300237308 */ /* 0x000ee20000000800 */
[----:B------:R-:W-:-:S07]  /*2330*/  FMUL R48, R52, 1.4426950216293334961 ;  /* 0x3fb8aa3b34307820 */ /* 0x000fce0000400000 */
[----:B------:R-:W-:Y:S01]  /*2340*/  MUFU.EX2 R38, R38 ;  /* 0x0000002600267308 */ /* 0x000fe20000000800 */
[----:B------:R-:W-:-:S07]  /*2350*/  FMUL R53, R53, 1.4426950216293334961 ;  /* 0x3fb8aa3b35357820 */ /* 0x000fce0000400000 */
[----:B------:R-:W3:Y:S08]  /*2360*/  MUFU.EX2 R39, R39 ;  /* 0x0000002700277308 */ /* 0x000ef00000000800 */
[----:B------:R-:W-:Y:S08]  /*2370*/  MUFU.EX2 R28, R28 ;  /* 0x0000001c001c7308 */ /* 0x000ff00000000800 */
[----:B------:R-:W4:Y:S08]  /*2380*/  MUFU.EX2 R33, R33 ;  /* 0x0000002100217308 */ /* 0x000f300000000800 */
[----:B------:R-:W-:Y:S08]  /*2390*/  MUFU.EX2 R37, R36 ;  /* 0x0000002400257308 */ /* 0x000ff00000000800 */
[----:B------:R0:W4:Y:S08]  /*23a0*/  MUFU.EX2 R40, R54 ;  /* 0x0000003600287308 */ /* 0x0001300000000800 */
[----:B------:R5:W-:Y:S01]  /*23b0*/  MUFU.EX2 R41, R55 ;  /* 0x0000003700297308 */ /* 0x000be20000000800 */
[----:B0-----:R-:W-:Y:S01]  /*23c0*/  F2FP.SATFINITE.E4M3.F32.PACK_AB_MERGE_C R54, R27, R26, RZ ;  /* 0x0000001a1b36723e */ /* 0x001fe200048070ff */
[----:B------:R-:W-:Y:S01]  /*23d0*/  FADD R27, R26, R27 ;  /* 0x0000001b1a1b7221 */ /* 0x000fe20000000000 */
[----:B-1----:R-:W-:-:S05]  /*23e0*/  FADD R26, R24, R25 ;  /* 0x00000019181a7221 */ /* 0x002fca0000000000 */
[----:B------:R-:W0:Y:S01]  /*23f0*/  MUFU.EX2 R32, R32 ;  /* 0x0000002000207308 */ /* 0x000e220000000800 */
[----:B------:R-:W-:-:S07]  /*2400*/  F2FP.SATFINITE.E4M3.F32.PACK_AB_MERGE_C R54, R25, R24, R54 ;  /* 0x000000181936723e */ /* 0x000fce0004807036 */
[----:B------:R-:W-:Y:S01]  /*2410*/  MUFU.EX2 R36, R109 ;  /* 0x0000006d00247308 */ /* 0x000fe20000000800 */
[----:B--2---:R-:W-:-:S07]  /*2420*/  F2FP.SATFINITE.E4M3.F32.PACK_AB_MERGE_C R24, R31, R30, RZ ;  /* 0x0000001e1f18723e */ /* 0x004fce00048070ff */
[----:B------:R-:W1:Y:S01]  /*2430*/  MUFU.EX2 R45, R45 ;  /* 0x0000002d002d7308 */ /* 0x000e620000000800 */
[----:B------:R-:W-:Y:S01]  /*2440*/  FADD R30, R30, R27 ;  /* 0x0000001b1e1e7221 */ /* 0x000fe20000000000 */
[----:B------:R-:W-:Y:S01]  /*2450*/  FADD R25, R29, R26 ;  /* 0x0000001a1d197221 */ /* 0x000fe20000000000 */
[----:B-----5:R-:W-:-:S05]  /*2460*/  F2FP.SATFINITE.E4M3.F32.PACK_AB_MERGE_C R55, R50, R29, R24 ;  /* 0x0000001d3237723e */ /* 0x020fca0004807018 */
[----:B------:R-:W-:Y:S01]  /*2470*/  MUFU.EX2 R42, R42 ;  /* 0x0000002a002a7308 */ /* 0x000fe20000000800 */
[----:B------:R-:W-:-:S07]  /*2480*/  F2FP.SATFINITE.E4M3.F32.PACK_AB_MERGE_C R24, R148, R105, RZ ;  /* 0x000000699418723e */ /* 0x000fce00048070ff */
[----:B------:R-:W2:Y:S01]  /*2490*/  MUFU.EX2 R47, R47 ;  /* 0x0000002f002f7308 */ /* 0x000ea20000000800 */
[----:B------:R-:W-:-:S07]  /*24a0*/  F2FP.SATFINITE.E4M3.F32.PACK_AB_MERGE_C R26, R150, R107, RZ ;  /* 0x0000006b961a723e */ /* 0x000fce00048070ff */
[----:B------:R-:W-:Y:S08]  /*24b0*/  MUFU.EX2 R46, R46 ;  /* 0x0000002e002e7308 */ /* 0x000ff00000000800 */
[----:B------:R-:W5:Y:S01]  /*24c0*/  MUFU.EX2 R51, R51 ;  /* 0x0000003300337308 */ /* 0x000f620000000800 */
[----:B---3--:R-:W-:Y:S01]  /*24d0*/  F2FP.SATFINITE.E4M3.F32.PACK_AB_MERGE_C R27, R35, R34, RZ ;  /* 0x00000022231b723e */ /* 0x008fe200048070ff */
[----:B------:R-:W-:Y:S01]  /*24e0*/  FADD R52, R31, R30 ;  /* 0x0000001e1f347221 */ /* 0x000fe20000000000 */
[----:B------:R-:W-:-:S05]  /*24f0*/  F2FP.SATFINITE.E4M3.F32.PACK_AB_MERGE_C R29, R39, R38, RZ ;  /* 0x00000026271d723e */ /* 0x000fca00048070ff */
[----:B------:R-:W-:Y:S01]  /*2500*/  MUFU.EX2 R44, R44 ;  /* 0x0000002c002c7308 */ /* 0x000fe20000000800 */
[----:B----4-:R-:W-:-:S07]  /*2510*/  F2FP.SATFINITE.E4M3.F32.PACK_AB_MERGE_C R30, R33, R28, R24 ;  /* 0x0000001c211e723e */ /* 0x010fce0004807018 */
[----:B------:R-:W3:Y:S01]  /*2520*/  MUFU.EX2 R49, R49 ;  /* 0x0000003100317308 */ /* 0x000ee20000000800 */
[----:B------:R-:W-:-:S07]  /*2530*/  F2FP.SATFINITE.E4M3.F32.PACK_AB_MERGE_C R31, R40, R37, R26 ;  /* 0x00000025281f723e */ /* 0x000fce000480701a */
[----:B------:R-:W-:Y:S01]  /*2540*/  MUFU.EX2 R48, R48 ;  /* 0x0000003000307308 */ /* 0x000fe20000000800 */
[----:B------:R-:W-:-:S07]  /*2550*/  FADD R25, R50, R25 ;  /* 0x0000001932197221 */ /* 0x000fce0000000000 */
[----:B------:R-:W4:Y:S01]  /*2560*/  MUFU.EX2 R53, R53 ;  /* 0x0000003500357308 */ /* 0x000f220000000800 */
[----:B------:R-:W-:Y:S01]  /*2570*/  STS.U8 [R18+UR12+0x800], R139 ;  /* 0x0008008b12007988 */ /* 0x000fe2000800000c */
[----:B0-----:R-:W-:Y:S02]  /*2580*/  F2FP.SATFINITE.E4M3.F32.PACK_AB_MERGE_C R27, R32, R41, R27 ;  /* 0x00000029201b723e */ /* 0x001fe4000480701b */
[----:B-1----:R-:W-:Y:S01]  /*2590*/  F2FP.SATFINITE.E4M3.F32.PACK_AB_MERGE_C R50, R45, R36, R29 ;  /* 0x000000242d32723e */ /* 0x002fe2000480701d */
[----:B------:R-:W-:Y:S01]  /*25a0*/  STS.U8 [R18+UR12+0xa00], R143 ;  /* 0x000a008f12007988 */ /* 0x000fe2000800000c */
[----:B------:R-:W-:-:S03]  /*25b0*/  SEL R26, R30, R31, !P0 ;  /* 0x0000001f1e1a7207 */ /* 0x000fc60004000000 */
[----:B------:R-:W-:Y:S04]  /*25c0*/  STS.U8 [R18+UR12+0xc00], R151 ;  /* 0x000c009712007988 */ /* 0x000fe8000800000c */
[----:B------:R-:W-:Y:S01]  /*25d0*/  STS.U8 [R18+UR12+0xe00], R147 ;  /* 0x000e009312007988 */ /* 0x000fe2000800000c */
[----:B------:R-:W-:-:S03]  /*25e0*/  SEL R31, R31, R30, !P0 ;  /* 0x0000001e1f1f7207 */ /* 0x000fc60004000000 */
[----:B------:R-:W-:Y:S04]  /*25f0*/  STS.U8 [R9+UR12+0x880], R140 ;  /* 0x0008808c09007988 */ /* 0x000fe8000800000c */
[----:B------:R-:W-:Y:S04]  /*2600*/  STS.U8 [R9+UR12+0xa80], R144 ;  /* 0x000a809009007988 */ /* 0x000fe8000800000c */
[----:B------:R-:W-:Y:S04]  /*2610*/  STS.U8 [R9+UR12+0xc80], R110 ;  /* 0x000c806e09007988 */ /* 0x000fe8000800000c */
[----:B------:R-:W-:Y:S01]  /*2620*/  STS.U8 [R9+UR12+0xe80], R146 ;  /* 0x000e809209007988 */ /* 0x000fe2000800000c */
[----:B------:R-:W-:-:S03]  /*2630*/  SEL R30, R27, R50, !P0 ;  /* 0x000000321b1e7207 */ /* 0x000fc60004000000 */
[----:B------:R-:W-:Y:S01]  /*2640*/  STS.U8 [R8+UR12+0x900], R141 ;  /* 0x0009008d08007988 */ /* 0x000fe2000800000c */
[----:B------:R-:W-:-:S03]  /*2650*/  SEL R29, R50, R27, !P0 ;  /* 0x0000001b321d7207 */ /* 0x000fc60004000000 */
[----:B------:R-:W-:Y:S01]  /*2660*/  STS.U8 [R8+UR12+0xb00], R145 ;  /* 0x000b009108007988 */ /* 0x000fe2000800000c */
[----:B------:R-:W-:-:S03]  /*2670*/  FADD R28, R28, R25 ;  /* 0x000000191c1c7221 */ /* 0x000fc60000000000 */
[----:B------:R-:W-:Y:S04]  /*2680*/  STS.U8 [R8+UR12+0xd00], R113 ;  /* 0x000d007108007988 */ /* 0x000fe8000800000c */
[----:B------:R-:W-:Y:S01]  /*2690*/  STS.U8 [R8+UR12+0xf00], R149 ;  /* 0x000f009508007988 */ /* 0x000fe2000800000c */
[----:B--2---:R-:W-:-:S03]  /*26a0*/  F2FP.SATFINITE.E4M3.F32.PACK_AB_MERGE_C R25, R47, R42, RZ ;  /* 0x0000002a2f19723e */ /* 0x004fc600048070ff */
[----:B------:R-:W-:Y:S01]  /*26b0*/  STS.U8 [R7+UR12+0x980], R142 ;  /* 0x0009808e07007988 */ /* 0x000fe2000800000c */
[----:B-----5:R-:W-:-:S03]  /*26c0*/  F2FP.SATFINITE.E4M3.F32.PACK_AB_MERGE_C R27, R51, R46, RZ ;  /* 0x0000002e331b723e */ /* 0x020fc600048070ff */
[----:B------:R-:W-:Y:S04]  /*26d0*/  STS.U8 [R7+UR12+0xb80], R108 ;  /* 0x000b806c07007988 */ /* 0x000fe8000800000c */
[----:B------:R-:W-:Y:S04]  /*26e0*/  STS.U8 [R7+UR12+0xd80], R112 ;  /* 0x000d807007007988 */ /* 0x000fe8000800000c */
[----:B------:R-:W-:Y:S01]  /*26f0*/  STS.U8 [R7+UR12+0xf80], R106 ;  /* 0x000f806a07007988 */ /* 0x000fe2000800000c */
[----:B------:R0:W-:Y:S06]  /*2700*/  MEMBAR.ALL.CTA ;  /* 0x0000000000007992 */ /* 0x0001ec0000008000 */
[----:B0-----:R-:W0:Y:S01]  /*2710*/  FENCE.VIEW.ASYNC.S ;  /* 0x00000000000073c6 */ /* 0x001e220000000000 */
[----:B------:R-:W-:Y:S01]  /*2720*/  FADD R28, R33, R28 ;  /* 0x0000001c211c7221 */ /* 0x000fe20000000000 */
[----:B---3--:R-:W-:-:S02]  /*2730*/  F2FP.SATFINITE.E4M3.F32.PACK_AB_MERGE_C R25, R49, R44, R25 ;  /* 0x0000002c3119723e */ /* 0x008fc40004807019 */
[----:B----4-:R-:W-:Y:S01]  /*2740*/  F2FP.SATFINITE.E4M3.F32.PACK_AB_MERGE_C R50, R53, R48, R27 ;  /* 0x000000303532723e */ /* 0x010fe2000480701b */
[----:B------:R-:W-:Y:S01]  /*2750*/  FADD R37, R37, R28 ;  /* 0x0000001c25257221 */ /* 0x000fe20000000000 */
[----:B------:R-:W-:Y:S01]  /*2760*/  FADD R105, R105, R52 ;  /* 0x0000003469697221 */ /* 0x000fe20000000000 */
[----:B------:R-:W-:Y:S02]  /*2770*/  SEL R24, R54, R55, !P0 ;  /* 0x0000003736187207 */ /* 0x000fe40004000000 */
[----:B------:R-:W-:Y:S02]  /*2780*/  SEL R28, R25, R50, !P0 ;  /* 0x00000032191c7207 */ /* 0x000fe40004000000 */
[----:B------:R-:W-:Y:S02]  /*2790*/  LOP3.LUT R52, R19, 0x1, RZ, 0x3c, !PT ;  /* 0x0000000113347812 */ /* 0x000fe400078e3cff */
[----:B------:R-:W-:Y:S02]  /*27a0*/  SEL R25, R50, R25, !P0 ;  /* 0x0000001932197207 */ /* 0x000fe40004000000 */
[----:B------:R-:W-:Y:S01]  /*27b0*/  SEL R54, R55, R54, !P0 ;  /* 0x0000003637367207 */ /* 0x000fe20004000000 */
[----:B0-----:R0:W-:Y:S01]  /*27c0*/  SHFL.IDX PT, R27, R24, R19, 0x1f ;  /* 0x00001f13181b7589 */ /* 0x0011e200000e0000 */
[----:B------:R-:W-:-:S03]  /*27d0*/  FADD R40, R40, R37 ;  /* 0x0000002528287221 */ /* 0x000fc60000000000 */
[----:B------:R1:W-:Y:S04]  /*27e0*/  SHFL.IDX PT, R55, R25, R52, 0x1f ;  /* 0x00001f3419377589 */ /* 0x0003e800000e0000 */
[----:B------:R-:W2:Y:S01]  /*27f0*/  SHFL.IDX PT, R54, R54, R52, 0x1f ;  /* 0x00001f3436367589 */ /* 0x000ea200000e0000 */
[----:B0-----:R-:W-:-:S03]  /*2800*/  FADD R24, -R43, R138 ;  /* 0x0000008a2b187221 */ /* 0x001fc60000000100 */
[----:B------:R-:W-:Y:S01]  /*2810*/  SHFL.IDX PT, R29, R29, R52, 0x1f ;  /* 0x00001f341d1d7589 */ /* 0x000fe200000e0000 */
[----:B-1----:R-:W-:-:S03]  /*2820*/  FADD R25, -R104, R137 ;  /* 0x0000008968197221 */ /* 0x002fc60000000100 */
[----:B------:R-:W0:Y:S01]  /*2830*/  SHFL.IDX PT, R30, R30, R19, 0x1f ;  /* 0x00001f131e1e7589 */ /* 0x000e2200000e0000 */
[----:B------:R-:W-:Y:S01]  /*2840*/  FMUL R33, R24, 1.4426950216293334961 ;  /* 0x3fb8aa3b18217820 */ /* 0x000fe20000400000 */
[----:B------:R-:W-:Y:S02]  /*2850*/  FMUL R25, R25, 1.4426950216293334961 ;  /* 0x3fb8aa3b19197820 */ /* 0x000fe40000400000 */
[----:B------:R-:W-:Y:S04]  /*2860*/  SHFL.IDX PT, R31, R31, R52, 0x1f ;  /* 0x00001f341f1f7589 */ /* 0x000fe800000e0000 */
[----:B------:R-:W1:Y:S04]  /*2870*/  SHFL.IDX PT, R50, R26, R19, 0x1f ;  /* 0x00001f131a327589 */ /* 0x000e6800000e0000 */
[----:B------:R0:W3:Y:S01]  /*2880*/  SHFL.IDX PT, R52, R28, R19, 0x1f ;  /* 0x00001f131c347589 */ /* 0x0000e200000e0000 */
[----:B------:R-:W-:Y:S01]  /*2890*/  FADD R41, R41, R40 ;  /* 0x0000002829297221 */ /* 0x000fe20000000000 */
[----:B------:R4:W5:Y:S08]  /*28a0*/  MUFU.EX2 R37, R25 ;  /* 0x0000001900257308 */ /* 0x0009700000000800 */
[----:B------:R-:W1:Y:S01]  /*28b0*/  MUFU.EX2 R40, R33 ;  /* 0x0000002100287308 */ /* 0x000e620000000800 */
[----:B--2---:R-:W-:-:S02]  /*28c0*/  PRMT R24, R27, R6, R54 ;  /* 0x000000061b187216 */ /* 0x004fc40000000036 */
[-C--:B----4-:R-:W-:Y:S02]  /*28d0*/  PRMT R25, R27, R5.reuse, R54 ;  /* 0x000000051b197216 */ /* 0x090fe40000000036 */
[C-C-:B0-----:R-:W-:Y:S02]  /*28e0*/  PRMT R28, R30.reuse, R6, R29.reuse ;  /* 0x000000061e1c7216 */ /* 0x141fe4000000001d */
[----:B------:R-:W-:Y:S01]  /*28f0*/  PRMT R29, R30, R5, R29 ;  /* 0x000000051e1d7216 */ /* 0x000fe2000000001d */
[-C--:B-----5:R-:W-:Y:S01]  /*2900*/  FMUL R58, R58, R37.reuse ;  /* 0x000000253a3a7220 */ /* 0x0a0fe20000400000 */
[-C--:B------:R-:W-:Y:S01]  /*2910*/  FMUL R59, R59, R37.reuse ;  /* 0x000000253b3b7220 */ /* 0x080fe20000400000 */
[-C--:B------:R-:W-:Y:S01]  /*2920*/  FMUL R62, R62, R37.reuse ;  /* 0x000000253e3e7220 */ /* 0x080fe20000400000 */
[-C--:B------:R-:W-:Y:S01]  /*2930*/  FMUL R63, R63, R37.reuse ;  /* 0x000000253f3f7220 */ /* 0x080fe20000400000 */
[-C--:B------:R-:W-:Y:S01]  /*2940*/  FMUL R66, R66, R37.reuse ;  /* 0x0000002542427220 */ /* 0x080fe20000400000 */
[-C--:B------:R-:W-:Y:S01]  /*2950*/  FMUL R67, R67, R37.reuse ;  /* 0x0000002543437220 */ /* 0x080fe20000400000 */
[-C--:B------:R-:W-:Y:S01]  /*2960*/  FMUL R70, R70, R37.reuse ;  /* 0x0000002546467220 */ /* 0x080fe20000400000 */
[----:B------:R-:W-:Y:S01]  /*2970*/  FMUL R71, R71, R37 ;  /* 0x0000002547477220 */ /* 0x000fe20000400000 */
[-C--:B-1----:R-:W-:Y:S01]  /*2980*/  FMUL R56, R56, R40.reuse ;  /* 0x0000002838387220 */ /* 0x082fe20000400000 */
[-C--:B------:R-:W-:Y:S01]  /*2990*/  FMUL R57, R57, R40.reuse ;  /* 0x0000002839397220 */ /* 0x080fe20000400000 */
[-C--:B------:R-:W-:Y:S01]  /*29a0*/  FMUL R60, R60, R40.reuse ;  /* 0x000000283c3c7220 */ /* 0x080fe20000400000 */
[-C--:B------:R-:W-:Y:S01]  /*29b0*/  FMUL R61, R61, R40.reuse ;  /* 0x000000283d3d7220 */ /* 0x080fe20000400000 */
[-C--:B------:R-:W-:Y:S01]  /*29c0*/  FMUL R64, R64, R40.reuse ;  /* 0x0000002840407220 */ /* 0x080fe20000400000 */
[-C--:B------:R-:W-:Y:S01]  /*29d0*/  FMUL R65, R65, R40.reuse ;  /* 0x0000002841417220 */ /* 0x080fe20000400000 */
[-C--:B------:R-:W-:Y:S01]  /*29e0*/  FMUL R68, R68, R40.reuse ;  /* 0x0000002844447220 */ /* 0x080fe20000400000 */
[----:B------:R-:W-:Y:S01]  /*29f0*/  FMUL R69, R69, R40 ;  /* 0x0000002845457220 */ /* 0x000fe20000400000 */
[----:B------:R-:W-:-:S02]  /*2a00*/  PRMT R26, R50, R6, R31 ;  /* 0x00000006321a7216 */ /* 0x000fc4000000001f */
[-C--:B------:R-:W-:Y:S02]  /*2a10*/  PRMT R27, R50, R5.reuse, R31 ;  /* 0x00000005321b7216 */ /* 0x080fe4000000001f */
[C-C-:B---3--:R-:W-:Y:S02]  /*2a20*/  PRMT R30, R52.reuse, R6, R55.reuse ;  /* 0x00000006341e7216 */ /* 0x148fe40000000037 */
[----:B------:R-:W-:Y:S01]  /*2a30*/  PRMT R31, R52, R5, R55 ;  /* 0x00000005341f7216 */ /* 0x000fe20000000037 */
[----:B------:R-:W-:Y:S01]  /*2a40*/  BAR.SYNC.DEFER_BLOCKING 0x0 ;  /* 0x0000000000007b1d */ /* 0x000fe20000010000 */
[----:B------:R-:W-:-:S05]  /*2a50*/  FADD R148, R148, R105 ;  /* 0x0000006994947221 */ /* 0x000fca0000000000 */
[----:B------:R-:W-:Y:S01]  /*2a60*/  UMOV UR10, UR6 ;  /* 0x00000006000a7c82 */ /* 0x000fe20008000000 */
[----:B------:R-:W-:Y:S01]  /*2a70*/  UMOV UR11, 0x80000020 ;  /* 0x80000020000b7882 */ /* 0x000fe20000000000 */
[----:B------:R-:W-:Y:S01]  /*2a80*/  FADD R107, R107, R148 ;  /* 0x000000946b6b7221 */ /* 0x000fe20000000000 */
[----:B------:R-:W-:-:S06]  /*2a90*/  WARPGROUP.ARRIVE ;  /* 0x00000000000079c5 */ /* 0x000fcc0000000000 */
[----:B------:R-:W-:Y:S01]  /*2aa0*/  QGMMA.64x32x32.F32.E4M3.E4M3 R56, R24, gdesc[UR8], R56 ;  /* 0x0060000818387df3 */ /* 0x000fe20008700838 */
[----:B------:R-:W-:Y:S01]  /*2ab0*/  FADD R107, R150, R107 ;  /* 0x0000006b966b7221 */ /* 0x000fe20000000000 */
[----:B------:R-:W-:-:S03]  /*2ac0*/  FADD R41, R32, R41 ;  /* 0x0000002920297221 */ /* 0x000fc60000000000 */
        /* <DEDUP_REMOVED lines=12> */
[----:B------:R-:W-:-:S04]  /*2b90*/  FADD R46, R46, R47 ;  /* 0x0000002f2e2e7221 */ /* 0x000fc80000000000 */
[----:B------:R-:W-:Y:S01]  /*2ba0*/  FADD R46, R51, R46 ;  /* 0x0000002e332e7221 */ /* 0x000fe20000000000 */
[----:B------:R-:W0:Y:S04]  /*2bb0*/  SHFL.BFLY PT, R33, R48, 0x2, 0x1f ;  /* 0x0c401f0030217f89 */ /* 0x000e2800000e0000 */
[----:B------:R-:W1:Y:S01]  /*2bc0*/  SHFL.BFLY PT, R35, R46, 0x2, 0x1f ;  /* 0x0c401f002e237f89 */ /* 0x000e6200000e0000 */
[----:B------:R-:W-:Y:S01]  /*2bd0*/  QGMMA.64x32x32.F32.E4M3.E4M3 R56, R28, gdesc[UR20], R56, gsb0 ;  /* 0x006000141c387df3 */ /* 0x000fe20008000838 */
[----:B0-----:R-:W-:Y:S01]  /*2be0*/  FADD R33, R48, R33 ;  /* 0x0000002130217221 */ /* 0x001fe20000000000 */
[----:B-1----:R-:W-:-:S04]  /*2bf0*/  FADD R34, R46, R35 ;  /* 0x000000232e227221 */ /* 0x002fc80000000000 */
[----:B------:R-:W0:Y:S04]  /*2c00*/  SHFL.BFLY PT, R32, R33, 0x1, 0x1f ;  /* 0x0c201f0021207f89 */ /* 0x000e2800000e0000 */
[----:B------:R-:W1:Y:S01]  /*2c10*/  SHFL.BFLY PT, R39, R34, 0x1, 0x1f ;  /* 0x0c201f0022277f89 */ /* 0x000e6200000e0000 */
[----:B------:R-:W-:-:S06]  /*2c20*/  UIADD3 UR5, UR5, 0x40, URZ ;  /* 0x0000004005057890 */ /* 0x000fcc000fffe03f */
[----:B------:R-:W-:Y:S01]  /*2c30*/  ISETP.LE.AND P1, PT, R3, UR5, PT ;  /* 0x0000000503007c0c */ /* 0x000fe2000bf23270 */
[----:B------:R-:W-:Y:S01]  /*2c40*/  ULEA UR4, UR17, UR4, 0x6 ;  /* 0x0000000411047291 */ /* 0x000fe2000f8e303f */
[----:B------:R-:W-:Y:S02]  /*2c50*/  IMAD R4, R103, 0x40, R4 ;  /* 0x0000004067047824 */ /* 0x000fe400078e0204 */
[----:B------:R-:W-:Y:S02]  /*2c60*/  IMAD.MOV.U32 R138, RZ, RZ, R43 ;  /* 0x000000ffff8a7224 */ /* 0x000fe400078e002b */
[----:B------:R-:W-:Y:S02]  /*2c70*/  IMAD.MOV.U32 R137, RZ, RZ, R104 ;  /* 0x000000ffff897224 */ /* 0x000fe400078e0068 */
[----:B0-----:R-:W-:Y:S01]  /*2c80*/  FADD R35, R33, R32 ;  /* 0x0000002021237221 */ /* 0x001fe20000000000 */
[----:B-1----:R-:W-:-:S03]  /*2c90*/  FADD R32, R34, R39 ;  /* 0x0000002722207221 */ /* 0x002fc60000000000 */
[----:B------:R-:W-:Y:S01]  /*2ca0*/  FFMA R135, R40, R135, R35 ;  /* 0x0000008728877223 */ /* 0x000fe20000000023 */
[----:B------:R-:W-:Y:S01]  /*2cb0*/  FFMA R136, R37, R136, R32 ;  /* 0x0000008825887223 */ /* 0x000fe20000000020 */
[----:B------:R-:W-:Y:S02]  /*2cc0*/  WARPGROUP.DEPBAR.LE gsb0, 0x0 ;  /* 0x00008000000079c5 */ /* 0x000fe40000010000 */
[----:B------:R-:W-:Y:S05]  /*2cd0*/  @!P1 BRA `(.L_x_1) ;  /* 0xffffffe4003c9947 */ /* 0x000fea000383ffff */
.L_x_0:
[----:B------:R-:W-:Y:S01]  /*2ce0*/  FMUL R3, R70, 0.25 ;  /* 0x3e80000046037820 */ /* 0x000fe20000400000 */
[----:B------:R-:W-:Y:S01]  /*2cf0*/  FMUL R6, R67, 0.25 ;  /* 0x3e80000043067820 */ /* 0x000fe20000400000 */
[----:B------:R-:W-:Y:S01]  /*2d00*/  FSETP.GT.AND P0, PT, |R136|, 8.50705917302346158658e+37, PT ;  /* 0x7e8000008800780b */ /* 0x000fe20003f04200 */
[----:B------:R-:W-:Y:S01]  /*2d10*/  FMUL R5, R66, 0.25 ;  /* 0x3e80000042057820 */ /* 0x000fe20000400000 */
[----:B------:R-:W-:Y:S01]  /*2d20*/  FSETP.GT.AND P1, PT, |R135|, 8.50705917302346158658e+37, PT ;  /* 0x7e8000008700780b */ /* 0x000fe20003f24200 */
[----:B------:R-:W-:Y:S01]  /*2d30*/  FMUL R8, R136, 8388608 ;  /* 0x4b00000088087820 */ /* 0x000fe20000400000 */
[----:B------:R-:W-:Y:S01]  /*2d40*/  FSEL R15, R3, R70, P0 ;  /* 0x00000046030f7208 */ /* 0x000fe20000000000 */
[----:B------:R-:W-:Y:S01]  /*2d50*/  FMUL R3, R62, 0.25 ;  /* 0x3e8000003e037820 */ /* 0x000fe20000400000 */
        /* <DEDUP_REMOVED lines=10> */
[----:B------:R-:W-:Y:S01]  /*2e00*/  LOP3.LUT R7, R0, 0x7, RZ, 0xc0, !PT ;  /* 0x0000000700077812 */ /* 0x000fe200078ec0ff */
[----:B------:R-:W-:Y:S01]  /*2e10*/  FMUL R4, R71, 0.25 ;  /* 0x3e80000047047820 */ /* 0x000fe20000400000 */
[----:B------:R-:W-:Y:S01]  /*2e20*/  FSEL R17, R3, R68, P1 ;  /* 0x0000004403117208 */ /* 0x000fe20000800000 */
[----:B------:R-:W-:Y:S01]  /*2e30*/  FMUL R3, R60, 0.25 ;  /* 0x3e8000003c037820 */ /* 0x000fe20000400000 */
[----:B------:R-:W-:Y:S01]  /*2e40*/  FSEL R65, R6, R65, P1 ;  /* 0x0000004106417208 */ /* 0x000fe20000800000 */
[----:B------:R-:W-:Y:S01]  /*2e50*/  IMAD.SHL.U32 R6, R0, 0x4, RZ ;  /* 0x0000000400067824 */ /* 0x000fe200078e00ff */
[----:B------:R-:W-:Y:S01]  /*2e60*/  FSEL R21, R5, R64, P1 ;  /* 0x0000004005157208 */ /* 0x000fe20000800000 */
[----:B------:R-:W-:Y:S01]  /*2e70*/  FMUL R9, R56, 0.25 ;  /* 0x3e80000038097820 */ /* 0x000fe20000400000 */
[----:B------:R-:W-:Y:S01]  /*2e80*/  LEA R5, R7, UR12, 0x4 ;  /* 0x0000000c07057c11 */ /* 0x000fe2000f8e20ff */
[----:B------:R-:W-:Y:S01]  /*2e90*/  BAR.SYNC.DEFER_BLOCKING 0x0 ;  /* 0x0000000000007b1d */ /* 0x000fe20000010000 */
[----:B------:R-:W-:-:S02]  /*2ea0*/  FSETP.GEU.AND P3, PT, R136, 1.175494350822287508e-38, PT ;  /* 0x008000008800780b */ /* 0x000fc40003f6e000 */
[----:B------:R-:W-:Y:S01]  /*2eb0*/  LOP3.LUT R6, R6, 0xc0, RZ, 0xc0, !PT ;  /* 0x000000c006067812 */ /* 0x000fe200078ec0ff */
[----:B------:R-:W-:Y:S01]  /*2ec0*/  IMAD R7, R7, -0x8, R5 ;  /* 0xfffffff807077824 */ /* 0x000fe200078e0205 */
[----:B------:R-:W-:Y:S01]  /*2ed0*/  FSEL R25, R3, R60, P1 ;  /* 0x0000003c03197208 */ /* 0x000fe20000800000 */
[----:B------:R-:W-:Y:S01]  /*2ee0*/  IMAD.SHL.U32 R3, R0, 0x8, RZ ;  /* 0x0000000800037824 */ /* 0x000fe200078e00ff */
[----:B------:R-:W-:Y:S01]  /*2ef0*/  FSEL R8, R8, R136, !P3 ;  /* 0x0000008808087208 */ /* 0x000fe20005800000 */
[----:B------:R-:W-:Y:S01]  /*2f00*/  IMAD.IADD R33, R6, 0x1, R7 ;  /* 0x0000000106217824 */ /* 0x000fe200078e0207 */
[C---:B------:R-:W-:Y:S01]  /*2f10*/  FSETP.GEU.AND P4, PT, |R136|.reuse, 1.175494350822287508e-38, PT ;  /* 0x008000008800780b */ /* 0x040fe20003f8e200 */
[----:B------:R-:W-:Y:S01]  /*2f20*/  @P0 FMUL R136, R136, 0.25 ;  /* 0x3e80000088880820 */ /* 0x000fe20000400000 */
[----:B------:R-:W-:Y:S01]  /*2f30*/  FSETP.GEU.AND P5, PT, |R135|, 1.175494350822287508e-38, PT ;  /* 0x008000008700780b */ /* 0x000fe20003fae200 */
[----:B------:R-:W-:Y:S01]  /*2f40*/  VIADD R6, R8, 0xc0cafb0d ;  /* 0xc0cafb0d08067836 */ /* 0x000fe20000000000 */
[----:B------:R-:W-:Y:S01]  /*2f50*/  FSEL R71, R4, R71, P0 ;  /* 0x0000004704477208 */ /* 0x000fe20000000000 */
[----:B------:R-:W-:Y:S01]  /*2f60*/  FMUL R4, R63, 0.25 ;  /* 0x3e8000003f047820 */ /* 0x000fe20000400000 */
[----:B------:R-:W-:Y:S01]  /*2f70*/  LOP3.LUT R12, R3, 0x380, RZ, 0xc0, !PT ;  /* 0x00000380030c7812 */ /* 0x000fe200078ec0ff */
[C---:B------:R-:W-:Y:S01]  /*2f80*/  FMUL R3, R135.reuse, 8388608 ;  /* 0x4b00000087037820 */ /* 0x040fe20000400000 */
[----:B------:R-:W-:Y:S01]  /*2f90*/  FSETP.GEU.AND P2, PT, R135, 1.175494350822287508e-38, PT ;  /* 0x008000008700780b */ /* 0x000fe20003f4e000 */
[----:B------:R-:W0:Y:S01]  /*2fa0*/  LDC R26, c[0x0][0x278] ;  /* 0x00009e00ff1a7b82 */ /* 0x000e220000000800 */
[----:B------:R-:W-:Y:S01]  /*2fb0*/  FSEL R63, R4, R63, P0 ;  /* 0x0000003f043f7208 */ /* 0x000fe20000000000 */
[----:B------:R-:W-:Y:S01]  /*2fc0*/  FMUL R4, R69, 0.25 ;  /* 0x3e80000045047820 */ /* 0x000fe20000400000 */
[----:B------:R-:W-:Y:S01]  /*2fd0*/  LOP3.LUT R11, R6, 0xff800000, RZ, 0xc0, !PT ;  /* 0xff800000060b7812 */ /* 0x000fe200078ec0ff */
[----:B------:R-:W-:Y:S01]  /*2fe0*/  @!P4 FMUL R136, R136, 16777216 ;  /* 0x4b8000008888c820 */ /* 0x000fe20000400000 */
[----:B------:R-:W-:Y:S01]  /*2ff0*/  FSEL R28, R3, R135, !P2 ;  /* 0x00000087031c7208 */ /* 0x000fe20005000000 */
[----:B------:R-:W-:Y:S01]  /*3000*/  @P1 FMUL R135, R135, 0.25 ;  /* 0x3e80000087871820 */ /* 0x000fe20000400000 */
[----:B------:R-:W-:Y:S01]  /*3010*/  FSEL R6, RZ, -23, P3 ;  /* 0xc1b80000ff067808 */ /* 0x000fe20001800000 */
[----:B------:R-:W1:Y:S01]  /*3020*/  MUFU.RCP R10, R136 ;  /* 0x00000088000a7308 */ /* 0x000e620000001000 */
[----:B------:R-:W-:Y:S01]  /*3030*/  I2FP.F32.S32 R13, R11 ;  /* 0x0000000b000d7245 */ /* 0x000fe20000201400 */
[----:B------:R-:W-:Y:S01]  /*3040*/  @!P5 FMUL R135, R135, 16777216 ;  /* 0x4b8000008787d820 */ /* 0x000fe20000400000 */
[----:B------:R-:W-:Y:S01]  /*3050*/  FSEL R69, R4, R69, P1 ;  /* 0x0000004504457208 */ /* 0x000fe20000800000 */
[----:B------:R-:W-:Y:S01]  /*3060*/  FMUL R4, R61, 0.25 ;  /* 0x3e8000003d047820 */ /* 0x000fe20000400000 */
[----:B------:R-:W-:Y:S01]  /*3070*/  LOP3.LUT R14, R0, 0x8, RZ, 0xc0, !PT ;  /* 0x00000008000e7812 */ /* 0x000fe200078ec0ff */
[----:B------:R-:W-:Y:S01]  /*3080*/  FFMA.FTZ R13, R13, 1.1920928955078125e-07, R6 ;  /* 0x340000000d0d7823 */ /* 0x000fe20000010006 */
[----:B------:R-:W-:Y:S01]  /*3090*/  VIADD R3, R28, 0xc0cafb0d ;  /* 0xc0cafb0d1c037836 */ /* 0x000fe20000000000 */
[----:B------:R-:W2:Y:S01]  /*30a0*/  MUFU.RCP R6, R135 ;  /* 0x0000008700067308 */ /* 0x000ea20000001000 */
[----:B------:R-:W-:Y:S01]  /*30b0*/  FSEL R61, R4, R61, P1 ;  /* 0x0000003d043d7208 */ /* 0x000fe20000800000 */
[----:B------:R-:W-:Y:S01]  /*30c0*/  FMUL R4, R57, 0.25 ;  /* 0x3e80000039047820 */ /* 0x000fe20000400000 */
[----:B------:R-:W-:Y:S01]  /*30d0*/  IMAD R31, R14, 0x80, R5 ;  /* 0x000000800e1f7824 */ /* 0x000fe200078e0205 */
[----:B------:R-:W-:Y:S01]  /*30e0*/  LOP3.LUT R5, R3, 0xff800000, RZ, 0xc0, !PT ;  /* 0xff80000003057812 */ /* 0x000fe200078ec0ff */
[----:B------:R-:W-:Y:S01]  /*30f0*/  @!P4 FMUL R71, R71, 16777216 ;  /* 0x4b8000004747c820 */ /* 0x000fe20000400000 */
[----:B------:R-:W-:Y:S01]  /*3100*/  FSEL R29, R9, R56, P1 ;  /* 0x00000038091d7208 */ /* 0x000fe20000800000 */
[----:B------:R-:W-:Y:S01]  /*3110*/  @!P4 FMUL R15, R15, 16777216 ;  /* 0x4b8000000f0fc820 */ /* 0x000fe20000400000 */
[----:B------:R-:W-:Y:S01]  /*3120*/  FSEL R57, R4, R57, P1 ;  /* 0x0000003904397208 */ /* 0x000fe20000800000 */
[----:B------:R-:W-:Y:S01]  /*3130*/  @!P4 FMUL R67, R67, 16777216 ;  /* 0x4b8000004343c820 */ /* 0x000fe20000400000 */
[----:B------:R-:W-:Y:S01]  /*3140*/  FSEL R4, RZ, -23, P2 ;  /* 0xc1b80000ff047808 */ /* 0x000fe20001000000 */
[----:B------:R-:W-:Y:S01]  /*3150*/  @!P4 FMUL R19, R19, 16777216 ;  /* 0x4b8000001313c820 */ /* 0x000fe20000400000 */
[----:B------:R-:W-:Y:S01]  /*3160*/  I2FP.F32.S32 R7, R5 ;  /* 0x0000000500077245 */ /* 0x000fe20000201400 */
[----:B------:R-:W-:Y:S01]  /*3170*/  @!P4 FMUL R63, R63, 16777216 ;  /* 0x4b8000003f3fc820 */ /* 0x000fe20000400000 */
        /* <DEDUP_REMOVED lines=9> */
[----:B------:R-:W-:Y:S01]  /*3210*/  IMAD.IADD R31, R12, 0x1, R31 ;  /* 0x000000010c1f7824 */ /* 0x000fe200078e021f */
[----:B------:R-:W-:Y:S01]  /*3220*/  LEA.HI R3, R14, R33, RZ, 0x1f ;  /* 0x000000210e037211 */ /* 0x000fe200078ff8ff */
[----:B------:R-:W-:Y:S01]  /*3230*/  FFMA.FTZ R9, R7, 1.1920928955078125e-07, R4 ;  /* 0x3400000007097823 */ /* 0x000fe20000010004 */
[C---:B-1----:R-:W-:Y:S01]  /*3240*/  FMUL R71, R10.reuse, R71 ;  /* 0x000000470a477220 */ /* 0x042fe20000400000 */
[C---:B------:R-:W-:Y:S01]  /*3250*/  FMUL R4, R10.reuse, R15 ;  /* 0x0000000f0a047220 */ /* 0x040fe20000400000 */
[C---:B------:R-:W-:Y:S01]  /*3260*/  FMUL R67, R10.reuse, R67 ;  /* 0x000000430a437220 */ /* 0x040fe20000400000 */
[C---:B------:R-:W-:Y:S01]  /*3270*/  FMUL R12, R10.reuse, R19 ;  /* 0x000000130a0c7220 */ /* 0x040fe20000400000 */
[C---:B------:R-:W-:Y:S01]  /*3280*/  FMUL R63, R10.reuse, R63 ;  /* 0x0000003f0a3f7220 */ /* 0x040fe20000400000 */
[C---:B------:R-:W-:Y:S01]  /*3290*/  FMUL R14, R10.reuse, R23 ;  /* 0x000000170a0e7220 */ /* 0x040fe20000400000 */
[C---:B------:R-:W-:Y:S01]  /*32a0*/  FMUL R59, R10.reuse, R59 ;  /* 0x0000003b0a3b7220 */ /* 0x040fe20000400000 */
[----:B------:R-:W-:Y:S01]  /*32b0*/  FMUL R20, R10, R27 ;  /* 0x0000001b0a147220 */ /* 0x000fe20000400000 */
[C---:B--2---:R-:W-:Y:S01]  /*32c0*/  FMUL R57, R6.reuse, R57 ;  /* 0x0000003906397220 */ /* 0x044fe20000400000 */
[C---:B------:R-:W-:Y:S01]  /*32d0*/  FMUL R22, R6.reuse, R29 ;  /* 0x0000001d06167220 */ /* 0x040fe20000400000 */
[C---:B------:R-:W-:Y:S01]  /*32e0*/  FMUL R65, R6.reuse, R65 ;  /* 0x0000004106417220 */ /* 0x040fe20000400000 */
[C---:B------:R-:W-:Y:S01]  /*32f0*/  FMUL R61, R6.reuse, R61 ;  /* 0x0000003d063d7220 */ /* 0x040fe20000400000 */
[C---:B------:R-:W-:Y:S01]  /*3300*/  FMUL R16, R6.reuse, R25 ;  /* 0x0000001906107220 */ /* 0x040fe20000400000 */
[----:B------:R-:W-:Y:S01]  /*3310*/  FMUL R10, R6, R21 ;  /* 0x00000015060a7220 */ /* 0x000fe20000400000 */
[----:B------:R-:W-:Y:S01]  /*3320*/  @!P5 FMUL R69, R69, 16777216 ;  /* 0x4b8000004545d820 */ /* 0x000fe20000400000 */
[----:B------:R-:W-:Y:S01]  /*3330*/  @!P5 FMUL R17, R17, 16777216 ;  /* 0x4b8000001111d820 */ /* 0x000fe20000400000 */
[----:B------:R-:W-:Y:S01]  /*3340*/  F2FP.SATFINITE.E4M3.F32.PACK_AB_MERGE_C R22, R57, R22, RZ ;  /* 0x000000163916723e */ /* 0x000fe200048070ff */
[----:B------:R-:W-:Y:S01]  /*3350*/  IMAD.IADD R5, R28, 0x1, -R5 ;  /* 0x000000011c057824 */ /* 0x000fe200078e0a05 */
[----:B------:R-:W-:Y:S01]  /*3360*/  F2FP.SATFINITE.E4M3.F32.PACK_AB_MERGE_C R16, R61, R16, RZ ;  /* 0x000000103d10723e */ /* 0x000fe200048070ff */
[C---:B------:R-:W-:Y:S01]  /*3370*/  FMUL R69, R6.reuse, R69 ;  /* 0x0000004506457220 */ /* 0x040fe20000400000 */
[----:B------:R-:W-:Y:S01]  /*3380*/  F2FP.SATFINITE.E4M3.F32.PACK_AB_MERGE_C R10, R65, R10, RZ ;  /* 0x0000000a410a723e */ /* 0x000fe200048070ff */
[----:B------:R-:W-:Y:S01]  /*3390*/  FMUL R6, R6, R17 ;  /* 0x0000001106067220 */ /* 0x000fe20000400000 */
[----:B------:R-:W-:Y:S01]  /*33a0*/  LOP3.LUT R22, R22, 0xffff, RZ, 0xc0, !PT ;  /* 0x0000ffff16167812 */ /* 0x000fe200078ec0ff */
[----:B------:R-:W-:Y:S01]  /*33b0*/  IMAD.IADD R11, R8, 0x1, -R11 ;  /* 0x00000001080b7824 */ /* 0x000fe200078e0a0b */
[----:B------:R-:W-:Y:S01]  /*33c0*/  LOP3.LUT R19, R10, 0xffff, RZ, 0xc0, !PT ;  /* 0x0000ffff0a137812 */ /* 0x000fe200078ec0ff */
[----:B------:R-:W1:Y:S01]  /*33d0*/  LDC.64 R44, c[0x0][0x228] ;  /* 0x00008a00ff2c7b82 */ /* 0x000e620000000a00 */
[----:B------:R-:W-:Y:S01]  /*33e0*/  LOP3.LUT R15, R16, 0xffff, RZ, 0xc0, !PT ;  /* 0x0000ffff100f7812 */ /* 0x000fe200078ec0ff */
[----:B------:R-:W-:Y:S01]  /*33f0*/  ULDC.64 UR4, c[0x0][0x270] ;  /* 0x00009c0000047ab9 */ /* 0x000fe20000000a00 */
[----:B------:R-:W-:Y:S01]  /*3400*/  F2FP.SATFINITE.E4M3.F32.PACK_AB_MERGE_C R20, R59, R20, RZ ;  /* 0x000000143b14723e */ /* 0x000fe200048070ff */
[----:B------:R-:W-:Y:S01]  /*3410*/  UIMAD UR4, UR14, UR4, URZ ;  /* 0x000000040e0472a4 */ /* 0x000fe2000f8e023f */
[----:B------:R-:W-:-:S02]  /*3420*/  F2FP.SATFINITE.E4M3.F32.PACK_AB_MERGE_C R14, R63, R14, RZ ;  /* 0x0000000e3f0e723e */ /* 0x000fc400048070ff */
[----:B------:R-:W-:Y:S02]  /*3430*/  F2FP.SATFINITE.E4M3.F32.PACK_AB_MERGE_C R12, R67, R12, RZ ;  /* 0x0000000c430c723e */ /* 0x000fe400048070ff */
[----:B------:R-:W-:Y:S02]  /*3440*/  PRMT R10, R19, 0x3340, R0 ;  /* 0x00003340130a7816 */ /* 0x000fe40000000000 */
[----:B------:R-:W-:Y:S02]  /*3450*/  PRMT R7, R22, 0x3340, R15 ;  /* 0x0000334016077816 */ /* 0x000fe4000000000f */
[----:B------:R-:W-:Y:S02]  /*3460*/  F2FP.SATFINITE.E4M3.F32.PACK_AB_MERGE_C R69, R69, R6, RZ ;  /* 0x000000064545723e */ /* 0x000fe400048070ff */
[----:B------:R-:W-:Y:S02]  /*3470*/  F2FP.SATFINITE.E4M3.F32.PACK_AB_MERGE_C R71, R71, R4, RZ ;  /* 0x000000044747723e */ /* 0x000fe400048070ff */
[----:B------:R-:W-:-:S02]  /*3480*/  LOP3.LUT R17, R20, 0xffff, RZ, 0xc0, !PT ;  /* 0x0000ffff14117812 */ /* 0x000fc400078ec0ff */
[----:B------:R-:W-:Y:S01]  /*3490*/  LOP3.LUT R21, R12, 0xffff, RZ, 0xc0, !PT ;  /* 0x0000ffff0c157812 */ /* 0x000fe200078ec0ff */
[----:B------:R-:W-:Y:S01]  /*34a0*/  FADD R12, R11, -1 ;  /* 0xbf8000000b0c7421 */ /* 0x000fe20000000000 */
[----:B------:R-:W-:Y:S02]  /*34b0*/  LOP3.LUT R24, R14, 0xffff, RZ, 0xc0, !PT ;  /* 0x0000ffff0e187812 */ /* 0x000fe400078ec0ff */
[----:B------:R-:W-:Y:S02]  /*34c0*/  SHF.R.U32.HI R6, RZ, 0x8, R15 ;  /* 0x00000008ff067819 */ /* 0x000fe4000001160f */
[----:B------:R-:W-:Y:S02]  /*34d0*/  SHF.R.U32.HI R4, RZ, 0x8, R22 ;  /* 0x00000008ff047819 */ /* 0x000fe40000011616 */
[----:B------:R-:W-:Y:S02]  /*34e0*/  PRMT R16, R7, 0x5410, R10 ;  /* 0x0000541007107816 */ /* 0x000fe4000000000a */
[----:B------:R-:W-:-:S02]  /*34f0*/  PRMT R15, R21, 0x3340, R0 ;  /* 0x00003340150f7816 */ /* 0x000fc40000000000 */
[----:B------:R-:W-:Y:S02]  /*3500*/  PRMT R10, R17, 0x3340, R24 ;  /* 0x00003340110a7816 */ /* 0x000fe40000000018 */
[----:B------:R-:W-:Y:S02]  /*3510*/  LOP3.LUT R6, R6, 0xffff, RZ, 0xc0, !PT ;  /* 0x0000ffff06067812 */ /* 0x000fe400078ec0ff */
[----:B------:R-:W-:Y:S02]  /*3520*/  LOP3.LUT R7, R4, 0xffff, RZ, 0xc0, !PT ;  /* 0x0000ffff04077812 */ /* 0x000fe400078ec0ff */
[----:B------:R-:W-:Y:S01]  /*3530*/  PRMT R20, R10, 0x5410, R15 ;  /* 0x000054100a147816 */ /* 0x000fe2000000000f */
[----:B------:R-:W-:Y:S01]  /*3540*/  FADD R10, R5, -1 ;  /* 0xbf800000050a7421 */ /* 0x000fe20000000000 */
[----:B------:R-:W-:Y:S01]  /*3550*/  PRMT R14, R7, 0x3340, R6 ;  /* 0x00003340070e7816 */ /* 0x000fe20000000006 */
[----:B------:R-:W-:Y:S01]  /*3560*/  IMAD.MOV.U32 R7, RZ, RZ, 0x3dc6b27f ;  /* 0x3dc6b27fff077424 */ /* 0x000fe200078e00ff */
[----:B------:R-:W-:-:S02]  /*3570*/  SHF.R.U32.HI R4, RZ, 0x8, R19 ;  /* 0x00000008ff047819 */ /* 0x000fc40000011613 */
[----:B------:R-:W-:Y:S01]  /*3580*/  SHF.R.U32.HI R6, RZ, 0x8, R24 ;  /* 0x00000008ff067819 */ /* 0x000fe20000011618 */
[-C--:B------:R-:W-:Y:S01]  /*3590*/  FFMA.FTZ R5, R10, R7.reuse, -0.16845393180847167969 ;  /* 0xbe2c7f300a057423 */ /* 0x080fe20000010007 */
[----:B------:R-:W-:Y:S01]  /*35a0*/  LOP3.LUT R4, R4, 0xffff, RZ, 0xc0, !PT ;  /* 0x0000ffff04047812 */ /* 0x000fe200078ec0ff */
[----:B------:R-:W-:Y:S01]  /*35b0*/  FFMA.FTZ R7, R12, R7, -0.16845393180847167969 ;  /* 0xbe2c7f300c077423 */ /* 0x000fe20000010007 */
[----:B------:R-:W-:Y:S01]  /*35c0*/  SHF.R.U32.HI R11, RZ, 0x8, R21 ;  /* 0x00000008ff0b7819 */ /* 0x000fe20000011615 */
[----:B------:R-:W-:Y:S01]  /*35d0*/  FFMA.FTZ R5, R10, R5, 0.1716887056827545166 ;  /* 0x3e2fcf2a0a057423 */ /* 0x000fe20000010005 */
[----:B------:R-:W-:Y:S01]  /*35e0*/  PRMT R15, R4, 0x3340, R1 ;  /* 0x00003340040f7816 */ /* 0x000fe20000000001 */
[----:B------:R-:W-:Y:S01]  /*35f0*/  FFMA.FTZ R7, R12, R7, 0.1716887056827545166 ;  /* 0x3e2fcf2a0c077423 */ /* 0x000fe20000010007 */
[----:B------:R-:W-:Y:S01]  /*3600*/  SHF.R.U32.HI R4, RZ, 0x8, R17 ;  /* 0x00000008ff047819 */ /* 0x000fe20000011611 */
[----:B------:R-:W-:Y:S01]  /*3610*/  FFMA.FTZ R5, R10, R5, -0.17900948226451873779 ;  /* 0xbe374e430a057423 */ /* 0x000fe20000010005 */
[----:B------:R-:W-:Y:S01]  /*3620*/  LOP3.LUT R6, R6, 0xffff, RZ, 0xc0, !PT ;  /* 0x0000ffff06067812 */ /* 0x000fe200078ec0ff */
[----:B------:R-:W-:Y:S01]  /*3630*/  FFMA.FTZ R7, R12, R7, -0.17900948226451873779 ;  /* 0xbe374e430c077423 */ /* 0x000fe20000010007 */
[----:B------:R-:W-:Y:S01]  /*3640*/  LOP3.LUT R17, R4, 0xffff, RZ, 0xc0, !PT ;  /* 0x0000ffff04117812 */ /* 0x000fe200078ec0ff */
[----:B------:R-:W-:Y:S01]  /*3650*/  FFMA.FTZ R5, R10, R5, 0.20512372255325317383 ;  /* 0x3e520bf40a057423 */ /* 0x000fe20000010005 */
[----:B------:R-:W-:Y:S01]  /*3660*/  LOP3.LUT R11, R11, 0xffff, RZ, 0xc0, !PT ;  /* 0x0000ffff0b0b7812 */ /* 0x000fe200078ec0ff */
[----:B------:R-:W-:Y:S01]  /*3670*/  FFMA.FTZ R7, R12, R7, 0.20512372255325317383 ;  /* 0x3e520bf40c077423 */ /* 0x000fe20000010007 */
[----:B------:R-:W-:Y:S01]  /*3680*/  PRMT R6, R17, 0x3340, R6 ;  /* 0x0000334011067816 */ /* 0x000fe20000000006 */
[----:B------:R-:W-:Y:S01]  /*3690*/  FFMA.FTZ R5, R10, R5, -0.24046532809734344482 ;  /* 0xbe763c8b0a057423 */ /* 0x000fe20000010005 */
[----:B------:R-:W-:-:S02]  /*36a0*/  PRMT R11, R11, 0x3340, R0 ;  /* 0x000033400b0b7816 */ /* 0x000fc40000000000 */
[----:B------:R-:W-:Y:S01]  /*36b0*/  PRMT R14, R14, 0x5410, R15 ;  /* 0x000054100e0e7816 */ /* 0x000fe2000000000f */
[----:B------:R-:W-:Y:S01]  /*36c0*/  FFMA.FTZ R5, R10, R5, 0.28857114911079406738 ;  /* 0x3e93bf990a057423 */ /* 0x000fe20000010005 */
[----:B------:R-:W-:Y:S01]  /*36d0*/  PRMT R22, R6, 0x5410, R11 ;  /* 0x0000541006167816 */ /* 0x000fe2000000000b */
[----:B------:R-:W-:Y:S01]  /*36e0*/  FFMA.FTZ R11, R12, R7, -0.24046532809734344482 ;  /* 0xbe763c8b0c0b7423 */ /* 0x000fe20000010007 */
[----:B------:R-:W-:Y:S01]  /*36f0*/  LOP3.LUT R69, R69, 0xffff, RZ, 0xc0, !PT ;  /* 0x0000ffff45457812 */ /* 0x000fe200078ec0ff */
[----:B------:R-:W-:Y:S01]  /*3700*/  FFMA.FTZ R7, R10, R5, -0.36067417263984680176 ;  /* 0xbeb8aa490a077423 */ /* 0x000fe20000010005 */
[----:B------:R-:W-:Y:S01]  /*3710*/  LOP3.LUT R71, R71, 0xffff, RZ, 0xc0, !PT ;  /* 0x0000ffff47477812 */ /* 0x000fe200078ec0ff */
[----:B------:R-:W-:Y:S01]  /*3720*/  FFMA.FTZ R11, R12, R11, 0.28857114911079406738 ;  /* 0x3e93bf990c0b7423 */ /* 0x000fe2000001000b */
[----:B------:R-:W-:Y:S01]  /*3730*/  SHF.R.U32.HI R19, RZ, 0x6, R0 ;  /* 0x00000006ff137819 */ /* 0x000fe20000011600 */
[----:B------:R-:W-:Y:S01]  /*3740*/  FFMA.FTZ R7, R10, R7, 0.48089820146560668945 ;  /* 0x3ef6384a0a077423 */ /* 0x000fe20000010007 */
[--C-:B------:R-:W-:Y:S01]  /*3750*/  PRMT R4, R16, 0x4210, R69.reuse ;  /* 0x0000421010047816 */ /* 0x100fe20000000045 */
[----:B------:R-:W-:Y:S01]  /*3760*/  FFMA.FTZ R15, R12, R11, -0.36067417263984680176 ;  /* 0xbeb8aa490c0f7423 */ /* 0x000fe2000001000b */
[----:B------:R-:W-:Y:S01]  /*3770*/  PRMT R5, R14, 0x5210, R69 ;  /* 0x000052100e057816 */ /* 0x000fe20000000045 */
[----:B------:R-:W-:Y:S01]  /*3780*/  FFMA.FTZ R11, R10, R7, -0.72134751081466674805 ;  /* 0xbf38aa3b0a0b7423 */ /* 0x000fe20000010007 */
[--C-:B------:R-:W-:Y:S01]  /*3790*/  PRMT R6, R20, 0x4210, R71.reuse ;  /* 0x0000421014067816 */ /* 0x100fe20000000047 */
[----:B------:R-:W-:Y:S01]  /*37a0*/  FFMA.FTZ R15, R12, R15, 0.48089820146560668945 ;  /* 0x3ef6384a0c0f7423 */ /* 0x000fe2000001000f */
[----:B------:R-:W-:Y:S01]  /*37b0*/  PRMT R7, R22, 0x5210, R71 ;  /* 0x0000521016077816 */ /* 0x000fe20000000047 */
[----:B------:R-:W-:Y:S01]  /*37c0*/  FMUL R11, R10, R11 ;  /* 0x0000000b0a0b7220 */ /* 0x000fe20000400000 */
[----:B------:R-:W-:Y:S01]  /*37d0*/  SGXT.U32 R19, R19, 0x1 ;  /* 0x000000011313781a */ /* 0x000fe20000000000 */
[----:B------:R-:W-:Y:S01]  /*37e0*/  FFMA.FTZ R15, R12, R15, -0.72134751081466674805 ;  /* 0xbf38aa3b0c0f7423 */ /* 0x000fe2000001000f */
[----:B------:R-:W-:Y:S01]  /*37f0*/  ISETP.GE.U32.AND P1, PT, R28, 0x7f800000, PT ;  /* 0x7f8000001c00780c */ /* 0x000fe20003f26070 */
[----:B------:R2:W-:Y:S01]  /*3800*/  STSM.16.M88.4 [R31], R4 ;  /* 0x000000041f007844 */ /* 0x0005e20000000200 */
[----:B------:R-:W-:Y:S01]  /*3810*/  FMUL R11, R10, R11 ;  /* 0x0000000b0a0b7220 */ /* 0x000fe20000400000 */
[----:B0-----:R-:W-:Y:S01]  /*3820*/  IMAD R17, R19, R26, RZ ;  /* 0x0000001a13117224 */ /* 0x001fe200078e02ff */
[----:B------:R-:W-:Y:S01]  /*3830*/  ISETP.GE.U32.AND P2, PT, R8, 0x7f800000, PT ;  /* 0x7f8000000800780c */ /* 0x000fe20003f46070 */
[----:B------:R-:W-:Y:S01]  /*3840*/  FMUL R15, R12, R15 ;  /* 0x0000000f0c0f7220 */ /* 0x000fe20000400000 */
[----:B------:R-:W-:Y:S01]  /*3850*/  FFMA.FTZ R10, R10, 1.4426950216293334961, R11 ;  /* 0x3fb8aa3b0a0a7823 */ /* 0x000fe2000001000b */
[----:B------:R-:W-:Y:S01]  /*3860*/  IMAD R19, R26, 0x2, R17 ;  /* 0x000000021a137824 */ /* 0x000fe200078e0211 */
[----:B------:R-:W-:Y:S01]  /*3870*/  LEA.HI R11, R0, 0x1e, RZ, 0x1a ;  /* 0x0000001e000b7811 */ /* 0x000fe200078fd0ff */
[----:B------:R-:W-:Y:S01]  /*3880*/  FMUL R15, R12, R15 ;  /* 0x0000000f0c0f7220 */ /* 0x000fe20000400000 */
[----:B------:R-:W-:Y:S01]  /*3890*/  FADD R40, R9, R10 ;  /* 0x0000000a09287221 */ /* 0x000fe20000000000 */
[----:B------:R-:W-:Y:S01]  /*38a0*/  IMAD R21, R26, 0x2, R19 ;  /* 0x000000021a157824 */ /* 0x000fe200078e0213 */
[----:B------:R-:W-:Y:S01]  /*38b0*/  FSETP.NEU.AND P0, PT, R28, RZ, PT ;  /* 0x000000ff1c00720b */ /* 0x000fe20003f0d000 */
[----:B------:R-:W-:-:S02]  /*38c0*/  @P1 IMAD.MOV.U32 R9, RZ, RZ, 0x7f800000 ;  /* 0x7f800000ff091424 */ /* 0x000fc400078e00ff */
[----:B------:R-:W-:Y:S01]  /*38d0*/  FFMA.FTZ R12, R12, 1.4426950216293334961, R15 ;  /* 0x3fb8aa3b0c0c7823 */ /* 0x000fe2000001000f */
[----:B------:R-:W-:Y:S02]  /*38e0*/  IMAD R23, R26, 0x2, R21 ;  /* 0x000000021a177824 */ /* 0x000fe400078e0215 */
[----:B--2---:R-:W-:Y:S01]  /*38f0*/  IMAD R5, R2, UR5, RZ ;  /* 0x0000000502057c24 */ /* 0x004fe2000f8e02ff */
[----:B------:R-:W-:Y:S01]  /*3900*/  LEA R4, R18, UR12, 0x4 ;  /* 0x0000000c12047c11 */ /* 0x000fe2000f8e20ff */
[----:B------:R-:W-:Y:S02]  /*3910*/  IMAD R25, R26, 0x2, R23 ;  /* 0x000000021a197824 */ /* 0x000fe400078e0217 */
[----:B------:R-:W-:Y:S01]  /*3920*/  @P1 FFMA.FTZ R40, R28, R9, +INF ;  /* 0x7f8000001c281423 */ /* 0x000fe20000010009 */
[----:B------:R-:W-:Y:S02]  /*3930*/  USHF.R.S32.HI UR5, URZ, 0x1f, UR4 ;  /* 0x0000001f3f057899 */ /* 0x000fe40008011404 */
[----:B-1----:R-:W-:Y:S01]  /*3940*/  IADD3 R38, P3, P4, R5, UR4, R44 ;  /* 0x0000000405267c10 */ /* 0x002fe2000fc7e02c */
[----:B------:R-:W-:Y:S01]  /*3950*/  IMAD R27, R26, 0x2, R25 ;  /* 0x000000021a1b7824 */ /* 0x000fe200078e0219 */
[----:B------:R-:W-:Y:S01]  /*3960*/  SHF.R.S32.HI R10, RZ, 0x1f, R5 ;  /* 0x0000001fff0a7819 */ /* 0x000fe20000011405 */
[----:B------:R-:W-:Y:S01]  /*3970*/  BAR.SYNC.DEFER_BLOCKING 0x0 ;  /* 0x0000000000007b1d */ /* 0x000fe20000010000 */
[----:B------:R-:W-:-:S02]  /*3980*/  @P2 IMAD.MOV.U32 R9, RZ, RZ, 0x7f800000 ;  /* 0x7f800000ff092424 */ /* 0x000fc400078e00ff */
[----:B------:R-:W-:Y:S01]  /*3990*/  FADD R41, R13, R12 ;  /* 0x0000000c0d297221 */ /* 0x000fe20000000000 */
[----:B------:R-:W-:Y:S01]  /*39a0*/  IMAD R29, R26, 0x2, R27 ;  /* 0x000000021a1d7824 */ /* 0x000fe200078e021b */
[C---:B------:R-:W-:Y:S01]  /*39b0*/  FSETP.NEU.AND P1, PT, R8.reuse, RZ, PT ;  /* 0x000000ff0800720b */ /* 0x040fe20003f2d000 */
[----:B------:R-:W-:Y:S01]  /*39c0*/  @P2 FFMA.FTZ R41, R8, R9, +INF ;  /* 0x7f80000008292423 */ /* 0x000fe20000010009 */
[----:B------:R-:W-:Y:S01]  /*39d0*/  LEA.HI R31, R0, 0xe, RZ, 0x1a ;  /* 0x0000000e001f7811 */ /* 0x000fe200078fd0ff */
[----:B------:R-:W-:Y:S01]  /*39e0*/  IMAD R33, R26, 0x4, R29 ;  /* 0x000000041a217824 */ /* 0x000fe200078e021d */
[----:B------:R-:W-:Y:S01]  /*39f0*/  IADD3.X R48, R10, UR5, R45, P3, P4 ;  /* 0x000000050a307c10 */ /* 0x000fe20009fe842d */
[----:B------:R-:W-:Y:S01]  /*3a00*/  IMAD R46, R11, R26, RZ ;  /* 0x0000001a0b2e7224 */ /* 0x000fe200078e02ff */
[-C--:B------:R-:W-:Y:S01]  /*3a10*/  IADD3 R8, P6, R17, R38.reuse, RZ ;  /* 0x0000002611087210 */ /* 0x080fe20007fde0ff */
[C---:B------:R-:W-:Y:S01]  /*3a20*/  IMAD R35, R26.reuse, 0x2, R33 ;  /* 0x000000021a237824 */ /* 0x040fe200078e0221 */
[----:B------:R-:W-:Y:S01]  /*3a30*/  IADD3 R16, P3, R25, R38, RZ ;  /* 0x0000002619107210 */ /* 0x000fe20007f7e0ff */
[----:B------:R-:W-:Y:S01]  /*3a40*/  IMAD R31, R31, R26, RZ ;  /* 0x0000001a1f1f7224 */ /* 0x000fe200078e02ff */
[----:B------:R-:W-:Y:S01]  /*3a50*/  IADD3 R10, P5, R19, R38, RZ ;  /* 0x00000026130a7210 */ /* 0x000fe20007fbe0ff */
[C---:B------:R-:W-:Y:S01]  /*3a60*/  IMAD R37, R26.reuse, 0x2, R35 ;  /* 0x000000021a257824 */ /* 0x040fe200078e0223 */
[----:B------:R-:W-:Y:S01]  /*3a70*/  LEA.HI.X.SX32 R9, R17, R48, 0x1, P6 ;  /* 0x0000003011097211 */ /* 0x000fe200030f0eff */
[----:B------:R-:W-:Y:S01]  /*3a80*/  ULDC UR4, c[0x0][0x27c] ;  /* 0x00009f0000047ab9 */ /* 0x000fe20000000800 */
[----:B------:R-:W-:Y:S01]  /*3a90*/  IADD3 R18, P6, R27, R38, RZ ;  /* 0x000000261b127210 */ /* 0x000fe20007fde0ff */
[C---:B------:R-:W-:Y:S01]  /*3aa0*/  IMAD R39, R26.reuse, 0x2, R37 ;  /* 0x000000021a277824 */ /* 0x040fe200078e0225 */
[----:B------:R-:W-:Y:S01]  /*3ab0*/  LEA.HI.X.SX32 R17, R25, R48, 0x1, P3 ;  /* 0x0000003019117211 */ /* 0x000fe200018f0eff */
[----:B------:R-:W-:Y:S01]  /*3ac0*/  UIMAD UR4, UR14, UR4, URZ ;  /* 0x000000040e0472a4 */ /* 0x000fe2000f8e023f */
[----:B------:R-:W-:Y:S01]  /*3ad0*/  IADD3 R12, P2, R21, R38, RZ ;  /* 0x00000026150c7210 */ /* 0x000fe20007f5e0ff */
[C---:B------:R-:W-:Y:S01]  /*3ae0*/  IMAD R42, R26.reuse, 0x2, R39 ;  /* 0x000000021a2a7824 */ /* 0x040fe200078e0227 */
[----:B------:R-:W0:Y:S01]  /*3af0*/  LDS.128 R4, [R4] ;  /* 0x0000000004047984 */ /* 0x000e220000000c00 */
[----:B------:R-:W-:Y:S01]  /*3b00*/  LEA.HI.X.SX32 R11, R19, R48, 0x1, P5 ;  /* 0x00000030130b7211 */ /* 0x000fe200028f0eff */
[----:B------:R-:W-:Y:S01]  /*3b10*/  USHF.L.U32 UR6, UR4, 0x2, URZ ;  /* 0x0000000204067899 */ /* 0x000fe2000800063f */
[C---:B------:R-:W-:Y:S01]  /*3b20*/  IMAD R44, R26.reuse, 0x2, R42 ;  /* 0x000000021a2c7824 */ /* 0x040fe200078e022a */
[----:B------:R-:W-:Y:S01]  /*3b30*/  IADD3 R20, P5, R29, R38, RZ ;  /* 0x000000261d147210 */ /* 0x000fe20007fbe0ff */
[----:B------:R-:W-:Y:S01]  /*3b40*/  UIMAD.WIDE UR4, UR4, 0x4, URZ ;  /* 0x00000004040478a5 */ /* 0x000fe2000f8e023f */
[----:B------:R-:W-:Y:S01]  /*3b50*/  LEA.HI.X.SX32 R19, R27, R48, 0x1, P6 ;  /* 0x000000301b137211 */ /* 0x000fe200030f0eff */
[----:B------:R-:W-:Y:S01]  /*3b60*/  IMAD R45, R26, 0x2, R44 ;  /* 0x000000021a2d7824 */ /* 0x000fe200078e022c */
[----:B------:R-:W-:-:S02]  /*3b70*/  IADD3 R26, P3, R35, R38, RZ ;  /* 0x00000026231a7210 */ /* 0x000fc40007f7e0ff */
[----:B------:R-:W-:Y:S02]  /*3b80*/  IADD3 R28, P6, R37, R38, RZ ;  /* 0x00000026251c7210 */ /* 0x000fe40007fde0ff */
[----:B------:R-:W-:Y:S02]  /*3b90*/  LEA.HI.X.SX32 R27, R35, R48, 0x1, P3 ;  /* 0x00000030231b7211 */ /* 0x000fe400018f0eff */
[----:B------:R-:W-:Y:S02]  /*3ba0*/  IADD3 R36, P3, R45, R38, RZ ;  /* 0x000000262d247210 */ /* 0x000fe40007f7e0ff */
[----:B------:R-:W-:Y:S02]  /*3bb0*/  LEA.HI.X.SX32 R13, R21, R48, 0x1, P2 ;  /* 0x00000030150d7211 */ /* 0x000fe400010f0eff */
[----:B------:R-:W-:Y:S02]  /*3bc0*/  IADD3 R14, P4, R23, R38, RZ ;  /* 0x00000026170e7210 */ /* 0x000fe40007f9e0ff */
[----:B------:R-:W-:-:S02]  /*3bd0*/  LEA.HI.X.SX32 R21, R29, R48, 0x1, P5 ;  /* 0x000000301d157211 */ /* 0x000fc400028f0eff */
[-C--:B------:R-:W-:Y:S02]  /*3be0*/  LEA.HI.X.SX32 R29, R37, R48.reuse, 0x1, P6 ;  /* 0x00000030251d7211 */ /* 0x080fe400030f0eff */
[----:B------:R-:W-:Y:S02]  /*3bf0*/  LEA.HI.X.SX32 R37, R45, R48, 0x1, P3 ;  /* 0x000000302d257211 */ /* 0x000fe400018f0eff */
[----:B------:R-:W-:Y:S02]  /*3c00*/  IADD3 R22, P2, R31, R38, RZ ;  /* 0x000000261f167210 */ /* 0x000fe40007f5e0ff */
[----:B------:R-:W-:Y:S02]  /*3c10*/  LEA.HI.X.SX32 R15, R23, R48, 0x1, P4 ;  /* 0x00000030170f7211 */ /* 0x000fe400020f0eff */
[-C--:B------:R-:W-:Y:S02]  /*3c20*/  IADD3 R24, P4, R33, R38.reuse, RZ ;  /* 0x0000002621187210 */ /* 0x080fe40007f9e0ff */
[----:B------:R-:W-:-:S02]  /*3c30*/  IADD3 R30, P5, R39, R38, RZ ;  /* 0x00000026271e7210 */ /* 0x000fc40007fbe0ff */
[----:B------:R-:W-:Y:S02]  /*3c40*/  LEA.HI.X.SX32 R23, R31, R48, 0x1, P2 ;  /* 0x000000301f177211 */ /* 0x000fe400010f0eff */
[----:B------:R-:W-:Y:S02]  /*3c50*/  IADD3 R32, P2, R42, R38, RZ ;  /* 0x000000262a207210 */ /* 0x000fe40007f5e0ff */
[----:B------:R-:W-:Y:S02]  /*3c60*/  LEA.HI.X.SX32 R25, R33, R48, 0x1, P4 ;  /* 0x0000003021197211 */ /* 0x000fe400020f0eff */
[----:B0-----:R-:W-:Y:S02]  /*3c70*/  PRMT R71, R4, 0x7770, RZ ;  /* 0x0000777004477816 */ /* 0x001fe400000000ff */
[----:B------:R-:W-:Y:S02]  /*3c80*/  PRMT R69, R5, 0x7770, RZ ;  /* 0x0000777005457816 */ /* 0x000fe400000000ff */
[----:B------:R-:W-:Y:S01]  /*3c90*/  PRMT R67, R6, 0x7770, RZ ;  /* 0x0000777006437816 */ /* 0x000fe200000000ff */
[----:B------:R0:W-:Y:S01]  /*3ca0*/  STG.E.U8 desc[UR18][R8.64], R71 ;  /* 0x0000004708007986 */ /* 0x0001e2000c101112 */
[----:B------:R-:W-:-:S02]  /*3cb0*/  PRMT R45, R7, 0x7773, RZ ;  /* 0x00007773072d7816 */ /* 0x000fc400000000ff */
[C---:B------:R-:W-:Y:S01]  /*3cc0*/  PRMT R51, R7.reuse, 0x7772, RZ ;  /* 0x0000777207337816 */ /* 0x040fe200000000ff */
[----:B------:R-:W-:Y:S01]  /*3cd0*/  STG.E.U8 desc[UR18][R10.64], R69 ;  /* 0x000000450a007986 */ /* 0x000fe2000c101112 */
[C---:B------:R-:W-:Y:S02]  /*3ce0*/  PRMT R59, R7.reuse, 0x7771, RZ ;  /* 0x00007771073b7816 */ /* 0x040fe400000000ff */
[----:B------:R-:W-:Y:S01]  /*3cf0*/  PRMT R7, R7, 0x7770, RZ ;  /* 0x0000777007077816 */ /* 0x000fe200000000ff */
[----:B------:R-:W-:Y:S01]  /*3d00*/  STG.E.U8 desc[UR18][R12.64], R67 ;  /* 0x000000430c007986 */ /* 0x000fe2000c101112 */
[----:B------:R-:W-:Y:S02]  /*3d10*/  PRMT R65, R4, 0x7771, RZ ;  /* 0x0000777104417816 */ /* 0x000fe400000000ff */
[----:B------:R-:W-:Y:S01]  /*3d20*/  PRMT R63, R5, 0x7771, RZ ;  /* 0x00007771053f7816 */ /* 0x000fe200000000ff */
[----:B------:R-:W-:Y:S01]  /*3d30*/  STG.E.U8 desc[UR18][R14.64], R7 ;  /* 0x000000070e007986 */ /* 0x000fe2000c101112 */
[----:B------:R-:W-:Y:S01]  /*3d40*/  PRMT R61, R6, 0x7771, RZ ;  /* 0x00007771063d7816 */ /* 0x000fe200000000ff */
[----:B0-----:R-:W0:Y:S01]  /*3d50*/  LDC.64 R8, c[0x0][0x230] ;  /* 0x00008c00ff087b82 */ /* 0x001e220000000a00 */
[----:B------:R-:W-:Y:S01]  /*3d60*/  PRMT R57, R4, 0x7772, RZ ;  /* 0x0000777204397816 */ /* 0x000fe200000000ff */
[----:B------:R-:W-:Y:S01]  /*3d70*/  STG.E.U8 desc[UR18][R16.64], R65 ;  /* 0x0000004110007986 */ /* 0x000fe2000c101112 */
[----:B------:R-:W-:-:S02]  /*3d80*/  IADD3 R34, P4, R44, R38, RZ ;  /* 0x000000262c227210 */ /* 0x000fc40007f9e0ff */
[----:B------:R-:W-:Y:S01]  /*3d90*/  PRMT R55, R5, 0x7772, RZ ;  /* 0x0000777205377816 */ /* 0x000fe200000000ff */
[----:B------:R-:W-:Y:S01]  /*3da0*/  STG.E.U8 desc[UR18][R18.64], R63 ;  /* 0x0000003f12007986 */ /* 0x000fe2000c101112 */
[----:B------:R-:W-:Y:S02]  /*3db0*/  PRMT R53, R6, 0x7772, RZ ;  /* 0x0000777206357816 */ /* 0x000fe400000000ff */
[----:B------:R-:W-:Y:S01]  /*3dc0*/  IADD3 R38, P6, R46, R38, RZ ;  /* 0x000000262e267210 */ /* 0x000fe20007fde0ff */
[----:B------:R-:W-:Y:S01]  /*3dd0*/  STG.E.U8 desc[UR18][R20.64], R61 ;  /* 0x0000003d14007986 */ /* 0x000fe2000c101112 */
[-C--:B------:R-:W-:Y:S02]  /*3de0*/  LEA.HI.X.SX32 R31, R39, R48.reuse, 0x1, P5 ;  /* 0x00000030271f7211 */ /* 0x080fe400028f0eff */
[----:B------:R-:W-:Y:S01]  /*3df0*/  LEA.HI.X.SX32 R33, R42, R48, 0x1, P2 ;  /* 0x000000302a217211 */ /* 0x000fe200010f0eff */
[----:B------:R-:W-:Y:S01]  /*3e00*/  STG.E.U8 desc[UR18][R22.64], R59 ;  /* 0x0000003b16007986 */ /* 0x000fe2000c101112 */
[----:B------:R-:W-:-:S02]  /*3e10*/  PRMT R49, R4, 0x7773, RZ ;  /* 0x0000777304317816 */ /* 0x000fc400000000ff */
[-C--:B------:R-:W-:Y:S01]  /*3e20*/  LEA.HI.X.SX32 R35, R44, R48.reuse, 0x1, P4 ;  /* 0x000000302c237211 */ /* 0x080fe200020f0eff */
[----:B------:R-:W-:Y:S01]  /*3e30*/  STG.E.U8 desc[UR18][R24.64], R57 ;  /* 0x0000003918007986 */ /* 0x000fe2000c101112 */
[----:B------:R-:W-:Y:S02]  /*3e40*/  PRMT R47, R5, 0x7773, RZ ;  /* 0x00007773052f7816 */ /* 0x000fe400000000ff */
[----:B------:R-:W-:Y:S01]  /*3e50*/  PRMT R5, R6, 0x7773, RZ ;  /* 0x0000777306057816 */ /* 0x000fe200000000ff */
[----:B------:R-:W-:Y:S01]  /*3e60*/  STG.E.U8 desc[UR18][R26.64], R55 ;  /* 0x000000371a007986 */ /* 0x000fe2000c101112 */
[----:B------:R-:W-:Y:S02]  /*3e70*/  LEA.HI.X.SX32 R39, R46, R48, 0x1, P6 ;  /* 0x000000302e277211 */ /* 0x000fe400030f0eff */
[----:B------:R-:W-:Y:S01]  /*3e80*/  LOP3.LUT P2, RZ, R0, 0x40, RZ, 0xc0, !PT ;  /* 0x0000004000ff7812 */ /* 0x000fe2000784c0ff */
[----:B------:R-:W-:Y:S01]  /*3e90*/  STG.E.U8 desc[UR18][R28.64], R53 ;  /* 0x000000351c007986 */ /* 0x000fe2000c101112 */
[----:B------:R-:W-:Y:S01]  /*3ea0*/  FSEL R40, R40, -INF , P0 ;  /* 0xff80000028287808 */ /* 0x000fe20000000000 */
[----:B------:R-:W-:Y:S01]  /*3eb0*/  IMAD.SHL.U32 R0, R0, 0x2, RZ ;  /* 0x0000000200007824 */ /* 0x000fe200078e00ff */
[----:B------:R-:W-:Y:S01]  /*3ec0*/  FSEL R41, R41, -INF , P1 ;  /* 0xff80000029297808 */ /* 0x000fe20000800000 */
[----:B------:R-:W-:Y:S02]  /*3ed0*/  STG.E.U8 desc[UR18][R30.64], R51 ;  /* 0x000000331e007986 */ /* 0x000fe4000c101112 */
[----:B------:R-:W-:Y:S01]  /*3ee0*/  FFMA R40, R40, 0.69314718246459960938, R43 ;  /* 0x3f31721828287823 */ /* 0x000fe2000000002b */
[----:B------:R-:W-:Y:S01]  /*3ef0*/  LOP3.LUT R0, R0, 0xf8, RZ, 0xc0, !PT ;  /* 0x000000f800007812 */ /* 0x000fe200078ec0ff */
[----:B------:R-:W-:Y:S01]  /*3f00*/  STG.E.U8 desc[UR18][R32.64], R49 ;  /* 0x0000003120007986 */ /* 0x000fe2000c101112 */
[----:B------:R-:W-:-:S03]  /*3f10*/  FFMA R41, R41, 0.69314718246459960938, R104 ;  /* 0x3f31721829297823 */ /* 0x000fc60000000068 */
[----:B------:R-:W-:Y:S04]  /*3f20*/  STG.E.U8 desc[UR18][R34.64], R47 ;  /* 0x0000002f22007986 */ /* 0x000fe8000c101112 */
[----:B------:R1:W-:Y:S04]  /*3f30*/  STG.E.U8 desc[UR18][R36.64], R5 ;  /* 0x0000000524007986 */ /* 0x0003e8000c101112 */
[----:B------:R2:W-:Y:S01]  /*3f40*/  STG.E.U8 desc[UR18][R38.64], R45 ;  /* 0x0000002d26007986 */ /* 0x0005e2000c101112 */
[----:B------:R-:W-:Y:S01]  /*3f50*/  BAR.SYNC.DEFER_BLOCKING 0x0 ;  /* 0x0000000000007b1d */ /* 0x000fe20000010000 */
[----:B-1----:R-:W-:-:S02]  /*3f60*/  IMAD.SHL.U32 R5, R2, 0x4, RZ ;  /* 0x0000000402057824 */ /* 0x002fc400078e00ff */
[----:B------:R-:W-:-:S03]  /*3f70*/  IMAD.HI R2, R2, 0x4, RZ ;  /* 0x0000000402027827 */ /* 0x000fc600078e02ff */
[----:B0-----:R-:W-:-:S04]  /*3f80*/  IADD3 R4, P0, P1, R5, UR6, R8 ;  /* 0x0000000605047c10 */ /* 0x001fc8000f91e008 */
[----:B------:R-:W-:Y:S01]  /*3f90*/  IADD3.X R5, R2, UR5, R9, P0, P1 ;  /* 0x0000000502057c10 */ /* 0x000fe200087e2409 */
[----:B------:R2:W-:Y:S01]  /*3fa0*/  STS.64 [R0+UR12], R40 ;  /* 0x0000002800007988 */ /* 0x0005e20008000a0c */
[----:B------:R-:W-:Y:S06]  /*3fb0*/  BAR.SYNC.DEFER_BLOCKING 0x0 ;  /* 0x0000000000007b1d */ /* 0x000fec0000010000 */
[----:B------:R-:W-:Y:S05]  /*3fc0*/  @P2 EXIT ;  /* 0x000000000000294d */ /* 0x000fea0003800000 */
[----:B------:R-:W0:Y:S04]  /*3fd0*/  LDS R3, [R3] ;  /* 0x0000000003037984 */ /* 0x000e280000000800 */
[----:B0-----:R-:W-:Y:S01]  /*3fe0*/  STG.E desc[UR18][R4.64], R3 ;  /* 0x0000000304007986 */ /* 0x001fe2000c101912 */
[----:B------:R-:W-:Y:S05]  /*3ff0*/  EXIT ;  /* 0x000000000000794d */ /* 0x000fea0003800000 */
.L_x_2:
[----:B------:R-:W-:-:S00]  /*4000*/  BRA `(.L_x_2) ;  /* 0xfffffffc00fc7947 */ /* 0x000fc0000383ffff */
[----:B------:R-:W-:-:S00]  /*4010*/  NOP ;  /* 0x0000000000007918 */ /* 0x000fc00000000000 */
        /* <DEDUP_REMOVED lines=14> */
.L_x_3:


//--------------------- .nv.global.init           --------------------------
	.section	.nv.global.init,"aw",@progbits
.nv.global.init:
	.type		_$_str,@object
	.size		_$_str,(.L_0 - _$_str)
_$_str:
        /*0000*/ 	.byte	0x5f, 0x5f, 0x43, 0x55, 0x44, 0x41, 0x5f, 0x46, 0x54, 0x5a, 0x00
.L_0:


//--------------------- .nv.shared.attn_fwd       --------------------------
	.section	.nv.shared.attn_fwd,"aw",@nobits
	.sectionflags	@""
	.align	16
	.zero		1024


//--------------------- .nv.shared.reserved.0     --------------------------
	.section	.nv.shared.reserved.0,"aw",@nobits
	.weak		__nv_reservedSMEM_offset_0_alias
	.size		__nv_reservedSMEM_offset_0_alias, 0, 0
	.other		__nv_reservedSMEM_offset_0_alias,@"STO_CUDA_RESERVED_SHARED STV_DEFAULT"
__nv_reservedSMEM_offset_0_alias:
	.zero		0


//--------------------- .nv.constant0.attn_fwd    --------------------------
	.section	.nv.constant0.attn_fwd,"a",@progbits
	.sectionflags	@""
	.align	4
.nv.constant0.attn_fwd:
	.zero		664


//--------------------- SYMBOLS --------------------------

	.type		.nv.reservedSmem.offset0,@object
	.size		.nv.reservedSmem.offset0,0x4
